def attn_fwd(
    Q,
    K,
    V,
    Out,
    Lse,
    sm_scale,
    stride_qz,
    stride_qh,
    stride_qm,
    stride_qk,
    stride_kz,
    stride_kh,
    stride_kn,
    stride_kk,
    stride_vz,
    stride_vh,
    stride_vn,
    stride_vk,
    stride_oz,
    stride_oh,
    stride_om,
    stride_ok,
    seqlen_q,
    seqlen_k,
    BLOCK_M: tl.constexpr,
    BLOCK_N: tl.constexpr,
    HEAD_DIM: tl.constexpr,
    CAUSAL: tl.constexpr,
):
    start_m = tl.program_id(0)
    off_hz = tl.program_id(1)
    q_off = off_hz * stride_qh
    k_off = off_hz * stride_kh
    v_off = off_hz * stride_vh
    offs_m = start_m * BLOCK_M + tl.arange(0, BLOCK_M)
    offs_d = tl.arange(0, HEAD_DIM)
    offs_n = tl.arange(0, BLOCK_N)
    q_ptrs = Q + q_off + offs_m[:, None] * stride_qm + offs_d[None, :] * stride_qk
    k_ptrs = K + k_off + offs_d[:, None] * stride_kk + offs_n[None, :] * stride_kn
    v_ptrs = V + v_off + offs_n[:, None] * stride_vn + offs_d[None, :] * stride_vk
    m_i = tl.full([BLOCK_M], float("-inf"), dtype=tl.float32)
    l_i = tl.zeros([BLOCK_M], dtype=tl.float32) + 1.0
    acc = tl.zeros([BLOCK_M, HEAD_DIM], dtype=tl.float32)
    q = tl.load(q_ptrs)
    acc, l_i, m_i = _attn_fwd_inner(
        acc,
        l_i,
        m_i,
        q,
        k_ptrs,
        v_ptrs,
        sm_scale,
        stride_kn,
        stride_vn,
        start_m,
        seqlen_k,
        BLOCK_M,
        BLOCK_N,
        HEAD_DIM,
        CAUSAL,
    )
    acc = acc / l_i[:, None]
    lse = m_i + tl.math.log2(l_i) / 1.4426950408889634
    o_ptrs = (
        Out
        + off_hz * stride_oh
        + offs_m[:, None] * stride_om
        + offs_d[None, :] * stride_ok
    )
    tl.store(o_ptrs, acc.to(Out.dtype.element_ty))
    tl.store(Lse + off_hz * seqlen_q + offs_m, lse)

# config = {"BLOCK_M": 256, "BLOCK_N": 16, "HEAD_DIM": 32, "arch": "sm_90", "causal": false, "dtype": "bf16", "num_stages": 3, "num_warps": 16}
# arch = sm_90


// ===== COMPILED SASS (sm_90a) =====

	.target	sm_90a

	.elftype	@"ET_EXEC"


//--------------------- .note.nv.tkinfo           --------------------------
	.section	.note.nv.tkinfo,"",@"SHT_NOTE"
	.sectionflags	@"SHF_NOTE_NV_TKINFO"
	.tkinfo
        /*0018*/ 	.word	0x00000002
        /*0030*/ 	.string	""
        /*0030*/ 	.string	"ptxas"
        /*0030*/ 	.string	"Cuda compilation tools, release 13.0, V13.0.88"
        /*0030*/ 	.string	"Build cuda_13.0.r13.0/compiler.36424714_0"
        /*0030*/ 	.string	"-v  -suppress-debug-info  -lineinfo  -arch sm_90a "



//--------------------- .note.nv.cuinfo           --------------------------
	.section	.note.nv.cuinfo,"",@"SHT_NOTE"
	.sectionflags	@"SHF_NOTE_NV_CUINFO"
        /*0018*/ 	.short	0x0002
        /*001a*/ 	.short	0x005a
        /*001c*/ 	.short	0x0082
	.zero		2


//--------------------- .nv.info                  --------------------------
	.section	.nv.info,"",@"SHT_CUDA_INFO"
	.align	4


	//----- nvinfo : EIATTR_REGCOUNT
	.align		4
        /*0000*/ 	.byte	0x04, 0x2f
        /*0002*/ 	.short	(.L_2 - .L_1)
	.align		4
.L_1:
        /*0004*/ 	.word	index@(attn_fwd)
        /*0008*/ 	.word	0x00000038


	//----- nvinfo : EIATTR_FRAME_SIZE
	.align		4
.L_2:
        /*000c*/ 	.byte	0x04, 0x11
        /*000e*/ 	.short	(.L_4 - .L_3)
	.align		4
.L_3:
        /*0010*/ 	.word	index@(attn_fwd)
        /*0014*/ 	.word	0x00000000


	//----- nvinfo : EIATTR_MIN_STACK_SIZE
	.align		4
.L_4:
        /*0018*/ 	.byte	0x04, 0x12
        /*001a*/ 	.short	(.L_6 - .L_5)
	.align		4
.L_5:
        /*001c*/ 	.word	index@(attn_fwd)
        /*0020*/ 	.word	0x00000000
.L_6:


//--------------------- .nv.compat                --------------------------
	.section	.nv.compat,"",@"SHT_CUDA_COMPAT_INFO"
	.align	4
        /*0000*/ 	.byte	0x02, 0x09, 0x01, 0x00, 0x02, 0x02, 0x04, 0x00, 0x02, 0x05, 0x05, 0x00, 0x03, 0x07, 0x01, 0x01
        /*0010*/ 	.byte	0x02, 0x03, 0x00, 0x00, 0x02, 0x06, 0x01, 0x00, 0x04, 0x0b, 0x08, 0x00, 0x00, 0x00, 0x00, 0x00
        /*0020*/ 	.byte	0x00, 0x00, 0x00, 0x00


//--------------------- .nv.info.attn_fwd         --------------------------
	.section	.nv.info.attn_fwd,"",@"SHT_CUDA_INFO"
	.sectionflags	@""
	.align	4


	//----- nvinfo : EIATTR_CUDA_API_VERSION
	.align		4
        /*0000*/ 	.byte	0x04, 0x37
        /*0002*/ 	.short	(.L_8 - .L_7)
.L_7:
        /*0004*/ 	.word	0x00000082


	//----- nvinfo : EIATTR_KPARAM_INFO
	.align		4
.L_8:
        /*0008*/ 	.byte	0x04, 0x17
        /*000a*/ 	.short	(.L_10 - .L_9)
.L_9:
        /*000c*/ 	.word	0x00000000
        /*0010*/ 	.short	0x0019
        /*0012*/ 	.short	0x0080
        /*0014*/ 	.byte	0x00, 0xf4, 0x21, 0x00


	//----- nvinfo : EIATTR_KPARAM_INFO
	.align		4
.L_10:
        /*0018*/ 	.byte	0x04, 0x17
        /*001a*/ 	.short	(.L_12 - .L_11)
.L_11:
        /*001c*/ 	.word	0x00000000
        /*0020*/ 	.short	0x0018
        /*0022*/ 	.short	0x0078
        /*0024*/ 	.byte	0x00, 0xf4, 0x21, 0x00


	//----- nvinfo : EIATTR_KPARAM_INFO
	.align		4
.L_12:
        /*0028*/ 	.byte	0x04, 0x17
        /*002a*/ 	.short	(.L_14 - .L_13)
.L_13:
        /*002c*/ 	.word	0x00000000
        /*0030*/ 	.short	0x0017
        /*0032*/ 	.short	0x0070
        /*0034*/ 	.byte	0x00, 0xf0, 0x11, 0x00


	//----- nvinfo : EIATTR_KPARAM_INFO
	.align		4
.L_14:
        /*0038*/ 	.byte	0x04, 0x17
        /*003a*/ 	.short	(.L_16 - .L_15)
.L_15:
        /*003c*/ 	.word	0x00000000
        /*0040*/ 	.short	0x0016
        /*0042*/ 	.short	0x006c
        /*0044*/ 	.byte	0x00, 0xf0, 0x11, 0x00


	//----- nvinfo : EIATTR_KPARAM_INFO
	.align		4
.L_16:
        /*0048*/ 	.byte	0x04, 0x17
        /*004a*/ 	.short	(.L_18 - .L_17)
.L_17:
        /*004c*/ 	.word	0x00000000
        /*0050*/ 	.short	0x0015
        /*0052*/ 	.short	0x0068
        /*0054*/ 	.byte	0x00, 0xf0, 0x11, 0x00


	//----- nvinfo : EIATTR_KPARAM_INFO
	.align		4
.L_18:
        /*0058*/ 	.byte	0x04, 0x17
        /*005a*/ 	.short	(.L_20 - .L_19)
.L_19:
        /*005c*/ 	.word	0x00000000
        /*0060*/ 	.short	0x0014
        /*0062*/ 	.short	0x0064
        /*0064*/ 	.byte	0x00, 0xf0, 0x11, 0x00


	//----- nvinfo : EIATTR_KPARAM_INFO
	.align		4
.L_20:
        /*0068*/ 	.byte	0x04, 0x17
        /*006a*/ 	.short	(.L_22 - .L_21)
.L_21:
        /*006c*/ 	.word	0x00000000
        /*0070*/ 	.short	0x0013
        /*0072*/ 	.short	0x0060
        /*0074*/ 	.byte	0x00, 0xf0, 0x11, 0x00


	//----- nvinfo : EIATTR_KPARAM_INFO
	.align		4
.L_22:
        /*0078*/ 	.byte	0x04, 0x17
        /*007a*/ 	.short	(.L_24 - .L_23)
.L_23:
        /*007c*/ 	.word	0x00000000
        /*0080*/ 	.short	0x0012
        /*0082*/ 	.short	0x005c
        /*0084*/ 	.byte	0x00, 0xf0, 0x11, 0x00


	//----- nvinfo : EIATTR_KPARAM_INFO
	.align		4
.L_24:
        /*0088*/ 	.byte	0x04, 0x17
        /*008a*/ 	.short	(.L_26 - .L_25)
.L_25:
        /*008c*/ 	.word	0x00000000
        /*0090*/ 	.short	0x0011
        /*0092*/ 	.short	0x0058
        /*0094*/ 	.byte	0x00, 0xf0, 0x11, 0x00


	//----- nvinfo : EIATTR_KPARAM_INFO
	.align		4
.L_26:
        /*0098*/ 	.byte	0x04, 0x17
        /*009a*/ 	.short	(.L_28 - .L_27)
.L_27:
        /*009c*/ 	.word	0x00000000
        /*00a0*/ 	.short	0x0010
        /*00a2*/ 	.short	0x0054
        /*00a4*/ 	.byte	0x00, 0xf0, 0x11, 0x00


	//----- nvinfo : EIATTR_KPARAM_INFO
	.align		4
.L_28:
        /*00a8*/ 	.byte	0x04, 0x17
        /*00aa*/ 	.short	(.L_30 - .L_29)
.L_29:
        /*00ac*/ 	.word	0x00000000
        /*00b0*/ 	.short	0x000f
        /*00b2*/ 	.short	0x0050
        /*00b4*/ 	.byte	0x00, 0xf0, 0x11, 0x00


	//----- nvinfo : EIATTR_KPARAM_INFO
	.align		4
.L_30:
        /*00b8*/ 	.byte	0x04, 0x17
        /*00ba*/ 	.short	(.L_32 - .L_31)
.L_31:
        /*00bc*/ 	.word	0x00000000
        /*00c0*/ 	.short	0x000e
        /*00c2*/ 	.short	0x004c
        /*00c4*/ 	.byte	0x00, 0xf0, 0x11, 0x00


	//----- nvinfo : EIATTR_KPARAM_INFO
	.align		4
.L_32:
        /*00c8*/ 	.byte	0x04, 0x17
        /*00ca*/ 	.short	(.L_34 - .L_33)
.L_33:
        /*00cc*/ 	.word	0x00000000
        /*00d0*/ 	.short	0x000d
        /*00d2*/ 	.short	0x0048
        /*00d4*/ 	.byte	0x00, 0xf0, 0x11, 0x00


	//----- nvinfo : EIATTR_KPARAM_INFO
	.align		4
.L_34:
        /*00d8*/ 	.byte	0x04, 0x17
        /*00da*/ 	.short	(.L_36 - .L_35)
.L_35:
        /*00dc*/ 	.word	0x00000000
        /*00e0*/ 	.short	0x000c
        /*00e2*/ 	.short	0x0044
        /*00e4*/ 	.byte	0x00, 0xf0, 0x11, 0x00


	//----- nvinfo : EIATTR_KPARAM_INFO
	.align		4
.L_36:
        /*00e8*/ 	.byte	0x04, 0x17
        /*00ea*/ 	.short	(.L_38 - .L_37)
.L_37:
        /*00ec*/ 	.word	0x00000000
        /*00f0*/ 	.short	0x000b
        /*00f2*/ 	.short	0x0040
        /*00f4*/ 	.byte	0x00, 0xf0, 0x11, 0x00


	//----- nvinfo : EIATTR_KPARAM_INFO
	.align		4
.L_38:
        /*00f8*/ 	.byte	0x04, 0x17
        /*00fa*/ 	.short	(.L_40 - .L_39)
.L_39:
        /*00fc*/ 	.word	0x00000000
        /*0100*/ 	.short	0x000a
        /*0102*/ 	.short	0x003c
        /*0104*/ 	.byte	0x00, 0xf0, 0x11, 0x00


	//----- nvinfo : EIATTR_KPARAM_INFO
	.align		4
.L_40:
        /*0108*/ 	.byte	0x04, 0x17
        /*010a*/ 	.short	(.L_42 - .L_41)
.L_41:
        /*010c*/ 	.word	0x00000000
        /*0110*/ 	.short	0x0009
        /*0112*/ 	.short	0x0038
        /*0114*/ 	.byte	0x00, 0xf0, 0x11, 0x00


	//----- nvinfo : EIATTR_KPARAM_INFO
	.align		4
.L_42:
        /*0118*/ 	.byte	0x04, 0x17
        /*011a*/ 	.short	(.L_44 - .L_43)
.L_43:
        /*011c*/ 	.word	0x00000000
        /*0120*/ 	.short	0x0008
        /*0122*/ 	.short	0x0034
        /*0124*/ 	.byte	0x00, 0xf0, 0x11, 0x00


	//----- nvinfo : EIATTR_KPARAM_INFO
	.align		4
.L_44:
        /*0128*/ 	.byte	0x04, 0x17
        /*012a*/ 	.short	(.L_46 - .L_45)
.L_45:
        /*012c*/ 	.word	0x00000000
        /*0130*/ 	.short	0x0007
        /*0132*/ 	.short	0x0030
        /*0134*/ 	.byte	0x00, 0xf0, 0x11, 0x00


	//----- nvinfo : EIATTR_KPARAM_INFO
	.align		4
.L_46:
        /*0138*/ 	.byte	0x04, 0x17
        /*013a*/ 	.short	(.L_48 - .L_47)
.L_47:
        /*013c*/ 	.word	0x00000000
        /*0140*/ 	.short	0x0006
        /*0142*/ 	.short	0x002c
        /*0144*/ 	.byte	0x00, 0xf0, 0x11, 0x00


	//----- nvinfo : EIATTR_KPARAM_INFO
	.align		4
.L_48:
        /*0148*/ 	.byte	0x04, 0x17
        /*014a*/ 	.short	(.L_50 - .L_49)
.L_49:
        /*014c*/ 	.word	0x00000000
        /*0150*/ 	.short	0x0005
        /*0152*/ 	.short	0x0028
        /*0154*/ 	.byte	0x00, 0xf0, 0x11, 0x00


	//----- nvinfo : EIATTR_KPARAM_INFO
	.align		4
.L_50:
        /*0158*/ 	.byte	0x04, 0x17
        /*015a*/ 	.short	(.L_52 - .L_51)
.L_51:
        /*015c*/ 	.word	0x00000000
        /*0160*/ 	.short	0x0004
        /*0162*/ 	.short	0x0020
        /*0164*/ 	.byte	0x00, 0xf4, 0x21, 0x00


	//----- nvinfo : EIATTR_KPARAM_INFO
	.align		4
.L_52:
        /*0168*/ 	.byte	0x04, 0x17
        /*016a*/ 	.short	(.L_54 - .L_53)
.L_53:
        /*016c*/ 	.word	0x00000000
        /*0170*/ 	.short	0x0003
        /*0172*/ 	.short	0x0018
        /*0174*/ 	.byte	0x00, 0xf4, 0x21, 0x00


	//----- nvinfo : EIATTR_KPARAM_INFO
	.align		4
.L_54:
        /*0178*/ 	.byte	0x04, 0x17
        /*017a*/ 	.short	(.L_56 - .L_55)
.L_55:
        /*017c*/ 	.word	0x00000000
        /*0180*/ 	.short	0x0002
        /*0182*/ 	.short	0x0010
        /*0184*/ 	.byte	0x00, 0xf4, 0x21, 0x00


	//----- nvinfo : EIATTR_KPARAM_INFO
	.align		4
.L_56:
        /*0188*/ 	.byte	0x04, 0x17
        /*018a*/ 	.short	(.L_58 - .L_57)
.L_57:
        /*018c*/ 	.word	0x00000000
        /*0190*/ 	.short	0x0001
        /*0192*/ 	.short	0x0008
        /*0194*/ 	.byte	0x00, 0xf4, 0x21, 0x00


	//----- nvinfo : EIATTR_KPARAM_INFO
	.align		4
.L_58:
        /*0198*/ 	.byte	0x04, 0x17
        /*019a*/ 	.short	(.L_60 - .L_59)
.L_59:
        /*019c*/ 	.word	0x00000000
        /*01a0*/ 	.short	0x0000
        /*01a2*/ 	.short	0x0000
        /*01a4*/ 	.byte	0x00, 0xf4, 0x21, 0x00


	//----- nvinfo : EIATTR_SPARSE_MMA_MASK
	.align		4
.L_60:
        /*01a8*/ 	.byte	0x03, 0x50
        /*01aa*/ 	.short	0x0000


	//----- nvinfo : EIATTR_MAXREG_COUNT
	.align		4
        /*01ac*/ 	.byte	0x03, 0x1b
        /*01ae*/ 	.short	0x0080


	//----- nvinfo : EIATTR_NUM_BARRIERS
	.align		4
        /*01b0*/ 	.byte	0x02, 0x4c
        /*01b2*/ 	.byte	0x01
	.zero		1


	//----- nvinfo : EIATTR_MERCURY_ISA_VERSION
	.align		4
        /*01b4*/ 	.byte	0x03, 0x5f
        /*01b6*/ 	.short	0x0101


	//----- nvinfo : EIATTR_COOP_GROUP_MASK_REGIDS
	.align		4
        /*01b8*/ 	.byte	0x04, 0x29
        /*01ba*/ 	.short	(.L_62 - .L_61)


	//   ....[0]....
.L_61:
        /*01bc*/ 	.word	0xffffffff


	//   ....[1]....
        /*01c0*/ 	.word	0xffffffff


	//   ....[2]....
        /*01c4*/ 	.word	0xffffffff


	//   ....[3]....
        /*01c8*/ 	.word	0xffffffff


	//   ....[4]....
        /*01cc*/ 	.word	0xffffffff


	//   ....[5]....
        /*01d0*/ 	.word	0xffffffff


	//   ....[6]....
        /*01d4*/ 	.word	0xffffffff


	//   ....[7]....
        /*01d8*/ 	.word	0xffffffff


	//----- nvinfo : EIATTR_COOP_GROUP_INSTR_OFFSETS
	.align		4
.L_62:
        /*01dc*/ 	.byte	0x04, 0x28
        /*01de*/ 	.short	(.L_64 - .L_63)


	//   ....[0]....
.L_63:
        /*01e0*/ 	.word	0x00000ee0


	//   ....[1]....
        /*01e4*/ 	.word	0x00000f40


	//   ....[2]....
        /*01e8*/ 	.word	0x00000f60


	//   ....[3]....
        /*01ec*/ 	.word	0x00000f80


	//   ....[4]....
        /*01f0*/ 	.word	0x00001340


	//   ....[5]....
        /*01f4*/ 	.word	0x000013a0


	//   ....[6]....
        /*01f8*/ 	.word	0x000013e0


	//   ....[7]....
        /*01fc*/ 	.word	0x000013f0


	//----- nvinfo : EIATTR_EXIT_INSTR_OFFSETS
	.align		4
.L_64:
        /*0200*/ 	.byte	0x04, 0x1c
        /*0202*/ 	.short	(.L_66 - .L_65)


	//   ....[0]....
.L_65:
        /*0204*/ 	.word	0x000024e0


	//   ....[1]....
        /*0208*/ 	.word	0x00002510


	//----- nvinfo : EIATTR_REQNTID
	.align		4
.L_66:
        /*020c*/ 	.byte	0x04, 0x10
        /*020e*/ 	.short	(.L_68 - .L_67)
.L_67:
        /*0210*/ 	.word	0x00000200
        /*0214*/ 	.word	0x00000001
        /*0218*/ 	.word	0x00000001


	//----- nvinfo : EIATTR_CBANK_PARAM_SIZE
	.align		4
.L_68:
        /*021c*/ 	.byte	0x03, 0x19
        /*021e*/ 	.short	0x0088


	//----- nvinfo : EIATTR_PARAM_CBANK
	.align		4
        /*0220*/ 	.byte	0x04, 0x0a
        /*0222*/ 	.short	(.L_70 - .L_69)
	.align		4
.L_69:
        /*0224*/ 	.word	index@(.nv.constant0.attn_fwd)
        /*0228*/ 	.short	0x0210
        /*022a*/ 	.short	0x0088


	//----- nvinfo : EIATTR_SW_WAR
	.align		4
.L_70:
        /*022c*/ 	.byte	0x04, 0x36
        /*022e*/ 	.short	(.L_72 - .L_71)
.L_71:
        /*0230*/ 	.word	0x00000008
.L_72:


//--------------------- .nv.callgraph             --------------------------
	.section	.nv.callgraph,"",@"SHT_CUDA_CALLGRAPH"
	.align	4
	.sectionentsize	8
	.align		4
        /*0000*/ 	.word	0x00000000
	.align		4
        /*0004*/ 	.word	0xffffffff
	.align		4
        /*0008*/ 	.word	0x00000000
	.align		4
        /*000c*/ 	.word	0xfffffffe
	.align		4
        /*0010*/ 	.word	0x00000000
	.align		4
        /*0014*/ 	.word	0xfffffffd
	.align		4
        /*0018*/ 	.word	0x00000000
	.align		4
        /*001c*/ 	.word	0xfffffffc


//--------------------- .nv.constant4             --------------------------
	.section	.nv.constant4,"a",@progbits
	.align	8
	.align		8
.nv.constant4:
        /*0000*/ 	.dword	_$_str


//--------------------- .text.attn_fwd            --------------------------
	.section	.text.attn_fwd,"ax",@progbits
	.align	128
        .global         attn_fwd
        .type           attn_fwd,@function
        .size           attn_fwd,(.L_x_3 - attn_fwd)
        .other          attn_fwd,@"STO_CUDA_ENTRY STV_DEFAULT"
attn_fwd:
.text.attn_fwd:
[----:B------:R-:W-:Y:S01]  /*0000*/  LDC R1, c[0x0][0x28] ;  /* 0x00000a00ff017b82 */ /* 0x000fe20000000800 */
[----:B------:R-:W0:Y:S07]  /*0010*/  S2R R10, SR_TID.X ;  /* 0x00000000000a7919 */ /* 0x000e2e0000002100 */
[----:B------:R-:W1:Y:S01]  /*0020*/  S2UR UR15, SR_CTAID.Y ;  /* 0x00000000000f79c3 */ /* 0x000e620000002600 */
[----:B------:R-:W-:Y:S01]  /*0030*/  ULDC.64 UR4, c[0x0][0x240] ;  /* 0x0000900000047ab9 */ /* 0x000fe20000000a00 */
[----:B------:R-:W-:Y:S01]  /*0040*/  ULDC.64 UR16, c[0x0][0x208] ;  /* 0x0000820000107ab9 */ /* 0x000fe20000000a00 */
[----:B------:R-:W2:Y:S05]  /*0050*/  S2R R3, SR_CTAID.X ;  /* 0x0000000000037919 */ /* 0x000eaa0000002500 */
[----:B------:R-:W3:Y:S08]  /*0060*/  LDC R6, c[0x0][0x248] ;  /* 0x00009200ff067b82 */ /* 0x000ef00000000800 */
[----:B------:R-:W4:Y:S01]  /*0070*/  LDC.64 R12, c[0x0][0x210] ;  /* 0x00008400ff0c7b82 */ /* 0x000f220000000a00 */
[----:B-1----:R-:W-:-:S04]  /*0080*/  UIMAD UR4, UR15, UR4, URZ ;  /* 0x000000040f0472a4 */ /* 0x002fc8000f8e023f */
[----:B------:R-:W-:Y:S01]  /*0090*/  USHF.L.U32 UR6, UR4, 0x1, URZ ;  /* 0x0000000104067899 */ /* 0x000fe2000800063f */
[----:B0-----:R-:W-:Y:S02]  /*00a0*/  LOP3.LUT R2, R10, 0xff, RZ, 0xc0, !PT ;  /* 0x000000ff0a027812 */ /* 0x001fe400078ec0ff */
[----:B------:R-:W-:-:S03]  /*00b0*/  SHF.R.U32.HI R9, RZ, 0x8, R10 ;  /* 0x00000008ff097819 */ /* 0x000fc6000001160a */
[----:B--2---:R-:W-:Y:S01]  /*00c0*/  IMAD R2, R3, 0x100, R2 ;  /* 0x0000010003027824 */ /* 0x004fe200078e0202 */
[----:B------:R-:W-:-:S03]  /*00d0*/  SGXT.U32 R9, R9, 0x1 ;  /* 0x000000010909781a */ /* 0x000fc60000000000 */
[----:B------:R-:W-:Y:S01]  /*00e0*/  IMAD R0, R2, UR5, RZ ;  /* 0x0000000502007c24 */ /* 0x000fe2000f8e02ff */
[----:B------:R-:W-:Y:S01]  /*00f0*/  UIMAD.WIDE UR4, UR4, 0x2, URZ ;  /* 0x00000002040478a5 */ /* 0x000fe2000f8e023f */
[----:B---3--:R-:W-:Y:S02]  /*0100*/  IMAD R5, R9, R6, RZ ;  /* 0x0000000609057224 */ /* 0x008fe400078e02ff */
[C---:B------:R-:W-:Y:S02]  /*0110*/  IMAD.SHL.U32 R3, R0.reuse, 0x2, RZ ;  /* 0x0000000200037824 */ /* 0x040fe400078e00ff */
[----:B------:R-:W-:-:S03]  /*0120*/  IMAD.HI R0, R0, 0x2, RZ ;  /* 0x0000000200007827 */ /* 0x000fc600078e02ff */
[----:B----4-:R-:W-:Y:S01]  /*0130*/  IADD3 R4, P0, P1, R3, UR6, R12 ;  /* 0x0000000603047c10 */ /* 0x010fe2000f91e00c */
[----:B------:R-:W-:-:S03]  /*0140*/  IMAD R3, R6, 0x2, R5 ;  /* 0x0000000206037824 */ /* 0x000fc600078e0205 */
[----:B------:R-:W-:Y:S01]  /*0150*/  IADD3.X R0, R0, UR5, R13, P0, P1 ;  /* 0x0000000500007c10 */ /* 0x000fe200087e240d */
[C---:B------:R-:W-:Y:S01]  /*0160*/  IMAD R7, R6.reuse, 0x2, R3 ;  /* 0x0000000206077824 */ /* 0x040fe200078e0203 */
[-C--:B------:R-:W-:Y:S02]  /*0170*/  LEA R12, P0, R5, R4.reuse, 0x1 ;  /* 0x00000004050c7211 */ /* 0x080fe400078008ff */
[----:B------:R-:W-:Y:S02]  /*0180*/  LEA R14, P1, R3, R4, 0x1 ;  /* 0x00000004030e7211 */ /* 0x000fe400078208ff */
[C---:B------:R-:W-:Y:S02]  /*0190*/  LEA R11, R6.reuse, R7, 0x1 ;  /* 0x00000007060b7211 */ /* 0x040fe400078e08ff */
[----:B------:R-:W-:Y:S02]  /*01a0*/  LEA.HI.X.SX32 R13, R5, R0, 0x1, P0 ;  /* 0x00000000050d7211 */ /* 0x000fe400000f0eff */
[----:B------:R-:W-:Y:S01]  /*01b0*/  LEA R16, P0, R7, R4, 0x1 ;  /* 0x0000000407107211 */ /* 0x000fe200078008ff */
[----:B------:R-:W-:Y:S01]  /*01c0*/  IMAD R21, R6, 0x2, R11 ;  /* 0x0000000206157824 */ /* 0x000fe200078e020b */
[----:B------:R-:W-:-:S02]  /*01d0*/  LEA.HI.X.SX32 R15, R3, R0, 0x1, P1 ;  /* 0x00000000030f7211 */ /* 0x000fc400008f0eff */
[----:B------:R-:W-:Y:S01]  /*01e0*/  LEA.HI.X.SX32 R17, R7, R0, 0x1, P0 ;  /* 0x0000000007117211 */ /* 0x000fe200000f0eff */
[C---:B------:R-:W-:Y:S01]  /*01f0*/  IMAD R23, R6.reuse, 0x2, R21 ;  /* 0x0000000206177824 */ /* 0x040fe200078e0215 */
[C---:B------:R-:W-:Y:S01]  /*0200*/  LEA R18, P0, R11.reuse, R4, 0x1 ;  /* 0x000000040b127211 */ /* 0x040fe200078008ff */
[----:B------:R0:W2:Y:S03]  /*0210*/  LDG.E.U16 R3, desc[UR16][R12.64] ;  /* 0x000000100c037981 */ /* 0x0000a6000c1e1500 */
[----:B------:R-:W-:Y:S01]  /*0220*/  LEA.HI.X.SX32 R19, R11, R0, 0x1, P0 ;  /* 0x000000000b137211 */ /* 0x000fe200000f0eff */
[C---:B------:R-:W-:Y:S01]  /*0230*/  IMAD R11, R6.reuse, 0x2, R23 ;  /* 0x00000002060b7824 */ /* 0x040fe200078e0217 */
[-C--:B------:R-:W-:Y:S01]  /*0240*/  LEA R22, P0, R23, R4.reuse, 0x1 ;  /* 0x0000000417167211 */ /* 0x080fe200078008ff */
[----:B------:R1:W3:Y:S01]  /*0250*/  LDG.E.U16 R5, desc[UR16][R14.64] ;  /* 0x000000100e057981 */ /* 0x0002e2000c1e1500 */
[----:B------:R-:W-:Y:S01]  /*0260*/  LEA R20, P1, R21, R4, 0x1 ;  /* 0x0000000415147211 */ /* 0x000fe200078208ff */
[----:B0-----:R-:W-:Y:S01]  /*0270*/  IMAD R13, R6, 0x2, R11 ;  /* 0x00000002060d7824 */ /* 0x001fe200078e020b */
[-C--:B------:R-:W-:Y:S01]  /*0280*/  LEA.HI.X.SX32 R23, R23, R0.reuse, 0x1, P0 ;  /* 0x0000000017177211 */ /* 0x080fe200000f0eff */
[----:B------:R0:W4:Y:S01]  /*0290*/  LDG.E.U16 R7, desc[UR16][R16.64] ;  /* 0x0000001010077981 */ /* 0x000122000c1e1500 */
[----:B------:R-:W-:-:S02]  /*02a0*/  LEA.HI.X.SX32 R21, R21, R0, 0x1, P1 ;  /* 0x0000000015157211 */ /* 0x000fc400008f0eff */
[----:B------:R-:W-:Y:S01]  /*02b0*/  LEA R25, R6, R13, 0x1 ;  /* 0x0000000d06197211 */ /* 0x000fe200078e08ff */
[----:B------:R5:W4:Y:S01]  /*02c0*/  LDG.E.U16 R8, desc[UR16][R18.64] ;  /* 0x0000001012087981 */ /* 0x000b22000c1e1500 */
[----:B-1----:R-:W-:-:S03]  /*02d0*/  LEA R14, P0, R11, R4, 0x1 ;  /* 0x000000040b0e7211 */ /* 0x002fc600078008ff */
[----:B------:R1:W3:Y:S01]  /*02e0*/  LDG.E.U16 R12, desc[UR16][R20.64] ;  /* 0x00000010140c7981 */ /* 0x0002e2000c1e1500 */
[----:B------:R-:W-:Y:S01]  /*02f0*/  LEA.HI.X.SX32 R15, R11, R0, 0x1, P0 ;  /* 0x000000000b0f7211 */ /* 0x000fe200000f0eff */
[C---:B------:R-:W-:Y:S01]  /*0300*/  IMAD R11, R6.reuse, 0x2, R25 ;  /* 0x00000002060b7824 */ /* 0x040fe200078e0219 */
[-C--:B0-----:R-:W-:Y:S01]  /*0310*/  LEA R16, P0, R13, R4.reuse, 0x1 ;  /* 0x000000040d107211 */ /* 0x081fe200078008ff */
[----:B------:R0:W4:Y:S02]  /*0320*/  LDG.E.U16 R26, desc[UR16][R22.64] ;  /* 0x00000010161a7981 */ /* 0x000124000c1e1500 */
[C---:B------:R-:W-:Y:S01]  /*0330*/  IMAD R27, R6.reuse, 0x2, R11 ;  /* 0x00000002061b7824 */ /* 0x040fe200078e020b */
[----:B-----5:R-:W-:Y:S01]  /*0340*/  LEA R18, P1, R25, R4, 0x1 ;  /* 0x0000000419127211 */ /* 0x020fe200078208ff */
[----:B------:R5:W4:Y:S01]  /*0350*/  LDG.E.U16 R28, desc[UR16][R14.64] ;  /* 0x000000100e1c7981 */ /* 0x000b22000c1e1500 */
[-C--:B------:R-:W-:Y:S01]  /*0360*/  LEA.HI.X.SX32 R17, R13, R0.reuse, 0x1, P0 ;  /* 0x000000000d117211 */ /* 0x080fe200000f0eff */
[----:B------:R-:W-:Y:S01]  /*0370*/  IMAD R13, R6, 0x2, R27 ;  /* 0x00000002060d7824 */ /* 0x000fe200078e021b */
[----:B------:R-:W-:-:S02]  /*0380*/  LEA.HI.X.SX32 R19, R25, R0, 0x1, P1 ;  /* 0x0000000019137211 */ /* 0x000fc400008f0eff */
[C---:B-1----:R-:W-:Y:S01]  /*0390*/  LEA R20, P0, R11.reuse, R4, 0x1 ;  /* 0x000000040b147211 */ /* 0x042fe200078008ff */
[C---:B------:R-:W-:Y:S01]  /*03a0*/  IMAD R25, R6.reuse, 0x2, R13 ;  /* 0x0000000206197824 */ /* 0x040fe200078e020d */
[----:B------:R-:W4:Y:S02]  /*03b0*/  LDG.E.U16 R30, desc[UR16][R16.64] ;  /* 0x00000010101e7981 */ /* 0x000f24000c1e1500 */
[----:B------:R-:W-:Y:S02]  /*03c0*/  LEA.HI.X.SX32 R21, R11, R0, 0x1, P0 ;  /* 0x000000000b157211 */ /* 0x000fe400000f0eff */
[C---:B------:R-:W-:Y:S01]  /*03d0*/  LEA R11, R6.reuse, R25, 0x1 ;  /* 0x00000019060b7211 */ /* 0x040fe200078e08ff */
[----:B------:R1:W4:Y:S01]  /*03e0*/  LDG.E.U16 R31, desc[UR16][R18.64] ;  /* 0x00000010121f7981 */ /* 0x000322000c1e1500 */
[-C--:B0-----:R-:W-:Y:S02]  /*03f0*/  LEA R22, P0, R25, R4.reuse, 0x1 ;  /* 0x0000000419167211 */ /* 0x081fe400078008ff */
[----:B------:R-:W-:Y:S01]  /*0400*/  LEA R24, P1, R11, R4, 0x1 ;  /* 0x000000040b187211 */ /* 0x000fe200078208ff */
[C---:B------:R-:W-:Y:S01]  /*0410*/  IMAD R29, R6.reuse, 0x2, R11 ;  /* 0x00000002061d7824 */ /* 0x040fe200078e020b */
[-C--:B------:R-:W-:Y:S01]  /*0420*/  LEA.HI.X.SX32 R23, R25, R0.reuse, 0x1, P0 ;  /* 0x0000000019177211 */ /* 0x080fe200000f0eff */
[----:B------:R0:W4:Y:S01]  /*0430*/  LDG.E.U16 R32, desc[UR16][R20.64] ;  /* 0x0000001014207981 */ /* 0x000122000c1e1500 */
[----:B------:R-:W-:Y:S01]  /*0440*/  LEA.HI.X.SX32 R25, R11, R0, 0x1, P1 ;  /* 0x000000000b197211 */ /* 0x000fe200008f0eff */
[----:B------:R-:W-:Y:S01]  /*0450*/  IMAD R11, R6, 0x2, R29 ;  /* 0x00000002060b7824 */ /* 0x000fe200078e021d */
[-C--:B-----5:R-:W-:Y:S01]  /*0460*/  LEA R14, P0, R27, R4.reuse, 0x1 ;  /* 0x000000041b0e7211 */ /* 0x0a0fe200078008ff */
[----:B------:R-:W5:Y:S01]  /*0470*/  LDG.E.U16 R22, desc[UR16][R22.64] ;  /* 0x0000001016167981 */ /* 0x000f62000c1e1500 */
[----:B-1----:R-:W-:-:S02]  /*0480*/  LEA R18, P1, R29, R4, 0x1 ;  /* 0x000000041d127211 */ /* 0x002fc400078208ff */
[-C--:B------:R-:W-:Y:S01]  /*0490*/  LEA.HI.X.SX32 R15, R27, R0.reuse, 0x1, P0 ;  /* 0x000000001b0f7211 */ /* 0x080fe200000f0eff */
[----:B------:R-:W5:Y:S01]  /*04a0*/  LDG.E.U16 R24, desc[UR16][R24.64] ;  /* 0x0000001018187981 */ /* 0x000f62000c1e1500 */
[----:B------:R-:W-:Y:S02]  /*04b0*/  LEA.HI.X.SX32 R19, R29, R0, 0x1, P1 ;  /* 0x000000001d137211 */ /* 0x000fe400008f0eff */
[-C--:B------:R-:W-:Y:S01]  /*04c0*/  LEA R16, P0, R13, R4.reuse, 0x1 ;  /* 0x000000040d107211 */ /* 0x080fe200078008ff */
[----:B------:R1:W5:Y:S01]  /*04d0*/  LDG.E.U16 R14, desc[UR16][R14.64] ;  /* 0x000000100e0e7981 */ /* 0x000362000c1e1500 */
[----:B0-----:R-:W-:Y:S02]  /*04e0*/  LEA R20, P1, R11, R4, 0x1 ;  /* 0x000000040b147211 */ /* 0x001fe400078208ff */
[-C--:B------:R-:W-:Y:S01]  /*04f0*/  LEA.HI.X.SX32 R17, R13, R0.reuse, 0x1, P0 ;  /* 0x000000000d117211 */ /* 0x080fe200000f0eff */
[----:B------:R-:W5:Y:S01]  /*0500*/  LDG.E.U16 R18, desc[UR16][R18.64] ;  /* 0x0000001012127981 */ /* 0x000f62000c1e1500 */
[----:B------:R-:W-:-:S03]  /*0510*/  LEA.HI.X.SX32 R21, R11, R0, 0x1, P1 ;  /* 0x000000000b157211 */ /* 0x000fc600008f0eff */
[----:B------:R0:W5:Y:S04]  /*0520*/  LDG.E.U16 R16, desc[UR16][R16.64] ;  /* 0x0000001010107981 */ /* 0x000168000c1e1500 */
[----:B------:R-:W5:Y:S01]  /*0530*/  LDG.E.U16 R20, desc[UR16][R20.64] ;  /* 0x0000001014147981 */ /* 0x000f62000c1e1500 */
[C---:B------:R-:W-:Y:S01]  /*0540*/  IMAD.SHL.U32 R0, R10.reuse, 0x2, RZ ;  /* 0x000000020a007824 */ /* 0x040fe200078e00ff */
[----:B------:R-:W-:Y:S02]  /*0550*/  LOP3.LUT R13, R10, 0xc0, RZ, 0xc0, !PT ;  /* 0x000000c00a0d7812 */ /* 0x000fe400078ec0ff */
[----:B------:R-:W-:Y:S02]  /*0560*/  SHF.R.S32.HI R4, RZ, 0x8, R10 ;  /* 0x00000008ff047819 */ /* 0x000fe4000001140a */
[----:B------:R-:W-:-:S02]  /*0570*/  LOP3.LUT R6, R0, 0x7e, RZ, 0xc0, !PT ;  /* 0x0000007e00067812 */ /* 0x000fc400078ec0ff */
[----:B------:R-:W-:-:S03]  /*0580*/  SGXT R4, R4, 0x1 ;  /* 0x000000010404781a */ /* 0x000fc60000000200 */
[----:B------:R-:W-:Y:S01]  /*0590*/  IMAD R11, R13, 0x40, R6 ;  /* 0x000000400d0b7824 */ /* 0x000fe200078e0206 */
[----:B------:R-:W0:Y:S04]  /*05a0*/  S2UR UR14, SR_CgaCtaId ;  /* 0x00000000000e79c3 */ /* 0x000e280000008800 */
[----:B------:R-:W-:-:S04]  /*05b0*/  LOP3.LUT R4, R11, 0x90, R4, 0x78, !PT ;  /* 0x000000900b047812 */ /* 0x000fc800078e7804 */
[----:B------:R-:W0:Y:S01]  /*05c0*/  LDC R11, c[0x0][0x280] ;  /* 0x0000a000ff0b7b82 */ /* 0x000e220000000800 */
[----:B------:R-:W-:Y:S01]  /*05d0*/  UMOV UR4, 0x400 ;  /* 0x0000040000047882 */ /* 0x000fe20000000000 */
[C---:B-1----:R-:W-:Y:S02]  /*05e0*/  LOP3.LUT R15, R4.reuse, 0x20, RZ, 0x3c, !PT ;  /* 0x00000020040f7812 */ /* 0x042fe400078e3cff */
[C---:B0-----:R-:W-:Y:S02]  /*05f0*/  LOP3.LUT R17, R4.reuse, 0x40, RZ, 0x3c, !PT ;  /* 0x0000004004117812 */ /* 0x041fe400078e3cff */
[----:B------:R-:W-:Y:S01]  /*0600*/  LOP3.LUT R19, R4, 0x60, RZ, 0x3c, !PT ;  /* 0x0000006004137812 */ /* 0x000fe200078e3cff */
[----:B------:R-:W-:Y:S01]  /*0610*/  ULEA UR14, UR14, UR4, 0x18 ;  /* 0x000000040e0e7291 */ /* 0x000fe2000f8ec03f */
[----:B------:R-:W-:Y:S01]  /*0620*/  ISETP.GE.AND P0, PT, R11, 0x1, PT ;  /* 0x000000010b00780c */ /* 0x000fe20003f06270 */
[----:B------:R-:W-:Y:S01]  /*0630*/  IMAD.MOV.U32 R6, RZ, RZ, 0x3f800000 ;  /* 0x3f800000ff067424 */ /* 0x000fe200078e00ff */
[----:B------:R-:W-:-:S02]  /*0640*/  CS2R R34, SRZ ;  /* 0x0000000000227805 */ /* 0x000fc4000001ff00 */
[----:B------:R-:W-:Y:S02]  /*0650*/  CS2R R36, SRZ ;  /* 0x0000000000247805 */ /* 0x000fe4000001ff00 */
[----:B------:R-:W-:Y:S02]  /*0660*/  CS2R R38, SRZ ;  /* 0x0000000000267805 */ /* 0x000fe4000001ff00 */
[----:B--2---:R0:W-:Y:S02]  /*0670*/  STS.U16 [R4+UR14], R3 ;  /* 0x0000000304007988 */ /* 0x0041e4000800040e */
[----:B0-----:R-:W-:Y:S02]  /*0680*/  IMAD.MOV.U32 R3, RZ, RZ, -0x800000 ;  /* 0xff800000ff037424 */ /* 0x001fe400078e00ff */
[----:B---3--:R0:W-:Y:S02]  /*0690*/  STS.U16 [R4+UR14+0x400], R12 ;  /* 0x0004000c04007988 */ /* 0x0081e4000800040e */
[----:B0-----:R-:W-:-:S02]  /*06a0*/  MOV R12, 0xff800000 ;  /* 0xff800000000c7802 */ /* 0x001fc40000000f00 */
[----:B----4-:R-:W-:Y:S04]  /*06b0*/  STS.U16 [R4+UR14+0x800], R31 ;  /* 0x0008001f04007988 */ /* 0x010fe8000800040e */
[----:B-----5:R0:W-:Y:S04]  /*06c0*/  STS.U16 [R4+UR14+0xc00], R22 ;  /* 0x000c001604007988 */ /* 0x0201e8000800040e */
[----:B------:R-:W-:Y:S04]  /*06d0*/  STS.U16 [R15+UR14+0x100], R5 ;  /* 0x000100050f007988 */ /* 0x000fe8000800040e */
[----:B------:R-:W-:Y:S04]  /*06e0*/  STS.U16 [R15+UR14+0x500], R26 ;  /* 0x0005001a0f007988 */ /* 0x000fe8000800040e */
[----:B------:R-:W-:Y:S04]  /*06f0*/  STS.U16 [R15+UR14+0x900], R32 ;  /* 0x000900200f007988 */ /* 0x000fe8000800040e */
[----:B------:R1:W-:Y:S04]  /*0700*/  STS.U16 [R15+UR14+0xd00], R24 ;  /* 0x000d00180f007988 */ /* 0x0003e8000800040e */
[----:B------:R-:W-:Y:S04]  /*0710*/  STS.U16 [R17+UR14+0x200], R7 ;  /* 0x0002000711007988 */ /* 0x000fe8000800040e */
[----:B------:R2:W-:Y:S04]  /*0720*/  STS.U16 [R17+UR14+0x600], R28 ;  /* 0x0006001c11007988 */ /* 0x0005e8000800040e */
[----:B------:R-:W-:Y:S04]  /*0730*/  STS.U16 [R17+UR14+0xa00], R14 ;  /* 0x000a000e11007988 */ /* 0x000fe8000800040e */
[----:B------:R-:W-:Y:S01]  /*0740*/  STS.U16 [R17+UR14+0xe00], R18 ;  /* 0x000e001211007988 */ /* 0x000fe2000800040e */
[----:B0-----:R-:W-:-:S03]  /*0750*/  IMAD.MOV.U32 R4, RZ, RZ, 0x3f800000 ;  /* 0x3f800000ff047424 */ /* 0x001fc600078e00ff */
[----:B------:R-:W-:Y:S01]  /*0760*/  STS.U16 [R19+UR14+0x300], R8 ;  /* 0x0003000813007988 */ /* 0x000fe2000800040e */
[----:B-1----:R-:W-:-:S03]  /*0770*/  CS2R R24, SRZ ;  /* 0x0000000000187805 */ /* 0x002fc6000001ff00 */
[----:B------:R0:W-:Y:S01]  /*0780*/  STS.U16 [R19+UR14+0x700], R30 ;  /* 0x0007001e13007988 */ /* 0x0001e2000800040e */
[----:B------:R-:W-:-:S03]  /*0790*/  CS2R R26, SRZ ;  /* 0x00000000001a7805 */ /* 0x000fc6000001ff00 */
[----:B------:R1:W-:Y:S01]  /*07a0*/  STS.U16 [R19+UR14+0xb00], R16 ;  /* 0x000b001013007988 */ /* 0x0003e2000800040e */
[----:B--2---:R-:W-:-:S03]  /*07b0*/  CS2R R28, SRZ ;  /* 0x00000000001c7805 */ /* 0x004fc6000001ff00 */
[----:B------:R1:W-:Y:S01]  /*07c0*/  STS.U16 [R19+UR14+0xf00], R20 ;  /* 0x000f001413007988 */ /* 0x0003e2000800040e */
[----:B------:R-:W-:Y:S02]  /*07d0*/  CS2R R32, SRZ ;  /* 0x0000000000207805 */ /* 0x000fe4000001ff00 */
[----:B0-----:R-:W-:Y:S02]  /*07e0*/  CS2R R30, SRZ ;  /* 0x00000000001e7805 */ /* 0x001fe4000001ff00 */
[----:B------:R-:W-:Y:S01]  /*07f0*/  LOP3.LUT R8, R10, 0x1ff, RZ, 0xc0, !PT ;  /* 0x000001ff0a087812 */ /* 0x000fe200078ec0ff */
[----:B------:R-:W-:Y:S06]  /*0800*/  @!P0 BRA `(.L_x_0) ;  /* 0x0000000c00248947 */ /* 0x000fec0003800000 */
[----:B------:R-:W0:Y:S01]  /*0810*/  LDC.64 R6, c[0x0][0x250] ;  /* 0x00009400ff067b82 */ /* 0x000e220000000a00 */
[C---:B------:R-:W-:Y:S01]  /*0820*/  LOP3.LUT R3, R10.reuse, 0x1f, RZ, 0xc0, !PT ;  /* 0x0000001f0a037812 */ /* 0x040fe200078ec0ff */
[----:B------:R-:W-:Y:S01]  /*0830*/  ULDC UR4, c[0x0][0x258] ;  /* 0x0000960000047ab9 */ /* 0x000fe20000000800 */
[----:B-1----:R-:W-:Y:S01]  /*0840*/  LOP3.LUT R16, R10, 0xf, RZ, 0xc0, !PT ;  /* 0x0000000f0a107812 */ /* 0x002fe200078ec0ff */
[----:B------:R-:W-:Y:S01]  /*0850*/  ULDC.64 UR6, c[0x0][0x220] ;  /* 0x0000880000067ab9 */ /* 0x000fe20000000a00 */
[--C-:B------:R-:W-:Y:S01]  /*0860*/  SHF.R.U32.HI R19, RZ, 0x5, R10.reuse ;  /* 0x00000005ff137819 */ /* 0x100fe2000001160a */
[----:B------:R-:W-:Y:S01]  /*0870*/  IMAD R12, R3, UR4, RZ ;  /* 0x00000004030c7c24 */ /* 0x000fe2000f8e02ff */
[----:B------:R-:W-:Y:S01]  /*0880*/  ULDC.64 UR4, c[0x0][0x218] ;  /* 0x0000860000047ab9 */ /* 0x000fe20000000a00 */
[----:B------:R-:W1:Y:S01]  /*0890*/  LDC.64 R4, c[0x0][0x260] ;  /* 0x00009800ff047b82 */ /* 0x000e620000000a00 */
[----:B------:R-:W-:Y:S01]  /*08a0*/  SHF.R.U32.HI R18, RZ, 0x4, R10 ;  /* 0x00000004ff127819 */ /* 0x000fe2000001160a */
[C---:B------:R-:W-:Y:S01]  /*08b0*/  IMAD.SHL.U32 R14, R12.reuse, 0x2, RZ ;  /* 0x000000020c0e7824 */ /* 0x040fe200078e00ff */
[----:B------:R-:W-:Y:S01]  /*08c0*/  SHF.R.U32.HI R13, RZ, 0x2, R13 ;  /* 0x00000002ff0d7819 */ /* 0x000fe2000001160d */
[----:B------:R-:W-:Y:S01]  /*08d0*/  IMAD.HI R15, R12, 0x2, RZ ;  /* 0x000000020c0f7827 */ /* 0x000fe200078e02ff */
[----:B------:R-:W-:-:S02]  /*08e0*/  MOV R20, 0xff800000 ;  /* 0xff80000000147802 */ /* 0x000fc40000000f00 */
[----:B------:R-:W-:Y:S02]  /*08f0*/  CS2R R24, SRZ ;  /* 0x0000000000187805 */ /* 0x000fe4000001ff00 */
[----:B------:R-:W-:Y:S01]  /*0900*/  CS2R R26, SRZ ;  /* 0x00000000001a7805 */ /* 0x000fe2000001ff00 */
[----:B------:R-:W-:Y:S01]  /*0910*/  IMAD.MOV.U32 R22, RZ, RZ, -0x800000 ;  /* 0xff800000ff167424 */ /* 0x000fe200078e00ff */
[----:B------:R-:W-:Y:S02]  /*0920*/  CS2R R28, SRZ ;  /* 0x00000000001c7805 */ /* 0x000fe4000001ff00 */
[----:B------:R-:W-:Y:S02]  /*0930*/  CS2R R30, SRZ ;  /* 0x00000000001e7805 */ /* 0x000fe4000001ff00 */
[----:B------:R-:W-:Y:S02]  /*0940*/  CS2R R32, SRZ ;  /* 0x0000000000207805 */ /* 0x000fe4000001ff00 */
[----:B------:R-:W-:-:S02]  /*0950*/  CS2R R34, SRZ ;  /* 0x0000000000227805 */ /* 0x000fc4000001ff00 */
[----:B------:R-:W-:Y:S02]  /*0960*/  CS2R R36, SRZ ;  /* 0x0000000000247805 */ /* 0x000fe4000001ff00 */
[----:B------:R-:W-:Y:S01]  /*0970*/  CS2R R38, SRZ ;  /* 0x0000000000267805 */ /* 0x000fe2000001ff00 */
[----:B------:R-:W-:Y:S01]  /*0980*/  UMOV UR10, 0xfffffffe ;  /* 0xfffffffe000a7882 */ /* 0x000fe20000000000 */
[----:B0-----:R-:W-:Y:S01]  /*0990*/  IMAD R6, R6, UR15, RZ ;  /* 0x0000000f06067c24 */ /* 0x001fe2000f8e02ff */
[----:B------:R-:W-:Y:S01]  /*09a0*/  UMOV UR11, 0x7fffffdf ;  /* 0x7fffffdf000b7882 */ /* 0x000fe20000000000 */
[----:B------:R-:W-:-:S03]  /*09b0*/  ULDC UR19, c[0x0][0x238] ;  /* 0x00008e0000137ab9 */ /* 0x000fc60000000800 */
[C---:B------:R-:W-:Y:S01]  /*09c0*/  SHF.L.U32 R3, R6.reuse, 0x1, RZ ;  /* 0x0000000106037819 */ /* 0x040fe200000006ff */
[----:B------:R-:W-:-:S03]  /*09d0*/  IMAD.HI R6, R6, 0x2, RZ ;  /* 0x0000000206067827 */ /* 0x000fc600078e02ff */
[----:B------:R-:W-:Y:S01]  /*09e0*/  IADD3 R21, P0, P1, R14, UR4, R3 ;  /* 0x000000040e157c10 */ /* 0x000fe2000f91e003 */
[----:B-1----:R-:W-:Y:S01]  /*09f0*/  IMAD R4, R4, UR15, RZ ;  /* 0x0000000f04047c24 */ /* 0x002fe2000f8e02ff */
[----:B------:R-:W-:Y:S01]  /*0a00*/  ULDC UR4, c[0x0][0x268] ;  /* 0x00009a0000047ab9 */ /* 0x000fe20000000800 */
[----:B------:R-:W-:Y:S01]  /*0a10*/  IMAD R16, R16, R5, RZ ;  /* 0x0000000510107224 */ /* 0x000fe200078e02ff */
[----:B------:R-:W-:Y:S01]  /*0a20*/  IADD3.X R15, R15, UR5, R6, P0, P1 ;  /* 0x000000050f0f7c10 */ /* 0x000fe200087e2406 */
[----:B------:R-:W-:Y:S01]  /*0a30*/  IMAD.SHL.U32 R3, R4, 0x2, RZ ;  /* 0x0000000204037824 */ /* 0x000fe200078e00ff */
[----:B------:R-:W-:Y:S01]  /*0a40*/  SHF.R.U32.HI R6, RZ, 0x5, R10 ;  /* 0x00000005ff067819 */ /* 0x000fe2000001160a */
[----:B------:R-:W-:Y:S02]  /*0a50*/  IMAD.SHL.U32 R14, R16, 0x2, RZ ;  /* 0x00000002100e7824 */ /* 0x000fe400078e00ff */
[----:B------:R-:W-:Y:S01]  /*0a60*/  IMAD.HI R12, R4, 0x2, RZ ;  /* 0x00000002040c7827 */ /* 0x000fe200078e02ff */
[----:B------:R-:W-:-:S02]  /*0a70*/  SGXT.U32 R4, R19, 0x4 ;  /* 0x000000041304781a */ /* 0x000fc40000000000 */
[----:B------:R-:W-:Y:S01]  /*0a80*/  IADD3 R14, P2, P3, R14, UR6, R3 ;  /* 0x000000060e0e7c10 */ /* 0x000fe2000fb5e003 */
[----:B------:R-:W-:Y:S01]  /*0a90*/  IMAD.HI R17, R16, 0x2, RZ ;  /* 0x0000000210117827 */ /* 0x000fe200078e02ff */
[----:B------:R-:W-:Y:S02]  /*0aa0*/  SGXT.U32 R3, R18, 0x5 ;  /* 0x000000051203781a */ /* 0x000fe40000000000 */
[----:B------:R-:W-:Y:S01]  /*0ab0*/  R2UR UR18, R6 ;  /* 0x00000000061272ca */ /* 0x000fe200000e0000 */
[----:B------:R-:W-:Y:S01]  /*0ac0*/  IMAD R4, R4, R7, RZ ;  /* 0x0000000704047224 */ /* 0x000fe200078e02ff */
[----:B------:R-:W-:Y:S01]  /*0ad0*/  IADD3.X R12, R17, UR7, R12, P2, P3 ;  /* 0x00000007110c7c10 */ /* 0x000fe200097e640c */
[----:B------:R-:W-:Y:S01]  /*0ae0*/  IMAD R3, R3, UR4, RZ ;  /* 0x0000000403037c24 */ /* 0x000fe2000f8e02ff */
[----:B------:R-:W-:Y:S01]  /*0af0*/  UIADD3 UR4, UR14, 0x4000, URZ ;  /* 0x000040000e047890 */ /* 0x000fe2000fffe03f */
[----:B------:R-:W-:Y:S01]  /*0b00*/  IMAD.SHL.U32 R18, R8, 0x2, RZ ;  /* 0x0000000208127824 */ /* 0x000fe200078e00ff */
[C---:B------:R-:W-:Y:S01]  /*0b10*/  LEA R21, P0, R4.reuse, R21, 0x1 ;  /* 0x0000001504157211 */ /* 0x040fe200078008ff */
[----:B------:R-:W-:Y:S01]  /*0b20*/  IMAD.MOV.U32 R16, RZ, RZ, RZ ;  /* 0x000000ffff107224 */ /* 0x000fe200078e00ff */
[C---:B------:R-:W-:Y:S01]  /*0b30*/  LEA R19, P1, R3.reuse, R14, 0x1 ;  /* 0x0000000e03137211 */ /* 0x040fe200078208ff */
[----:B------:R-:W-:Y:S01]  /*0b40*/  USHF.R.U32.HI UR4, URZ, 0x4, UR4 ;  /* 0x000000043f047899 */ /* 0x000fe20008011604 */
[----:B------:R-:W-:Y:S01]  /*0b50*/  LEA.HI.X.SX32 R17, R4, R15, 0x1, P0 ;  /* 0x0000000f04117211 */ /* 0x000fe200000f0eff */
[----:B------:R-:W-:Y:S01]  /*0b60*/  IMAD.MOV.U32 R4, RZ, RZ, 0x3f800000 ;  /* 0x3f800000ff047424 */ /* 0x000fe200078e00ff */
[----:B------:R-:W-:Y:S01]  /*0b70*/  LEA.HI.X.SX32 R15, R3, R12, 0x1, P1 ;  /* 0x0000000c030f7211 */ /* 0x000fe200008f0eff */
[----:B------:R-:W-:Y:S01]  /*0b80*/  USGXT.U32 UR6, UR4, 0xe ;  /* 0x0000000e0406789a */ /* 0x000fe20008000000 */
[----:B------:R-:W-:Y:S01]  /*0b90*/  SHF.R.S32.HI R3, RZ, 0x6, R10 ;  /* 0x00000006ff037819 */ /* 0x000fe2000001140a */
[----:B------:R-:W-:Y:S01]  /*0ba0*/  IMAD.MOV.U32 R14, RZ, RZ, RZ ;  /* 0x000000ffff0e7224 */ /* 0x000fe200078e00ff */
[----:B------:R-:W-:Y:S01]  /*0bb0*/  LOP3.LUT R18, R18, R13, RZ, 0x3c, !PT ;  /* 0x0000000d12127212 */ /* 0x000fe200078e3cff */
[----:B------:R-:W-:Y:S01]  /*0bc0*/  IMAD.MOV.U32 R6, RZ, RZ, 0x3f800000 ;  /* 0x3f800000ff067424 */ /* 0x000fe200078e00ff */
[----:B------:R-:W-:Y:S01]  /*0bd0*/  SGXT R3, R3, 0x1 ;  /* 0x000000010303781a */ /* 0x000fe20000000200 */
[----:B------:R-:W-:Y:S01]  /*0be0*/  UMOV UR7, URZ ;  /* 0x0000003f00077c82 */ /* 0x000fe20008000000 */
[----:B------:R-:W-:Y:S01]  /*0bf0*/  UMOV UR4, URZ ;  /* 0x0000003f00047c82 */ /* 0x000fe20008000000 */
[----:B------:R-:W-:Y:S01]  /*0c00*/  UIADD3.64 UR10, UR6, -UR10, URZ ;  /* 0x8000000a060a7297 */ /* 0x000fe2000fffe03f */
[----:B------:R-:W-:-:S04]  /*0c10*/  LOP3.LUT R3, R3, 0x90, RZ, 0xc0, !PT ;  /* 0x0000009003037812 */ /* 0x000fc800078ec0ff */
[----:B------:R-:W-:-:S07]  /*0c20*/  LOP3.LUT R13, R3, 0x37e, R0, 0x78, !PT ;  /* 0x0000037e030d7812 */ /* 0x000fce00078e7800 */
.L_x_1:
[----:B------:R-:W-:-:S04]  /*0c30*/  LEA R40, P0, R14, R21, 0x1 ;  /* 0x000000150e287211 */ /* 0x000fc800078008ff */
[----:B------:R-:W-:-:S05]  /*0c40*/  LEA.HI.X.SX32 R41, R14, R17, 0x1, P0 ;  /* 0x000000110e297211 */ /* 0x000fca00000f0eff */
[----:B------:R-:W2:Y:S01]  /*0c50*/  LDG.E.U16 R3, desc[UR16][R40.64] ;  /* 0x0000001028037981 */ /* 0x000ea2000c1e1500 */
[C---:B------:R-:W-:Y:S01]  /*0c60*/  LEA R48, P0, R16.reuse, R19, 0x1 ;  /* 0x0000001310307211 */ /* 0x040fe200078008ff */
[----:B------:R-:W-:Y:S03]  /*0c70*/  BAR.SYNC.DEFER_BLOCKING 0x0 ;  /* 0x0000000000007b1d */ /* 0x000fe60000010000 */
[----:B------:R-:W-:Y:S01]  /*0c80*/  LEA.HI.X.SX32 R49, R16, R15, 0x1, P0 ;  /* 0x0000000f10317211 */ /* 0x000fe200000f0eff */
[----:B------:R-:W-:-:S04]  /*0c90*/  USHF.L.U32 UR5, UR18, 0x6, URZ ;  /* 0x0000000612057899 */ /* 0x000fc8000800063f */
[----:B------:R-:W-:-:S04]  /*0ca0*/  ULOP3.LUT UR5, UR5, 0x300, URZ, 0xc0, !UPT ;  /* 0x0000030005057892 */ /* 0x000fc8000f8ec03f */
[----:B------:R-:W-:-:S04]  /*0cb0*/  ULEA.HI UR5, UR14, UR5, URZ, 0x1c ;  /* 0x000000050e057291 */ /* 0x000fc8000f8fe03f */
[----:B------:R-:W-:Y:S01]  /*0cc0*/  ULOP3.LUT UR8, UR5, 0x3fff, URZ, 0xc0, !UPT ;  /* 0x00003fff05087892 */ /* 0x000fe2000f8ec03f */
[----:B------:R-:W-:Y:S01]  /*0cd0*/  UMOV UR22, UR6 ;  /* 0x0000000600167c82 */ /* 0x000fe20008000000 */
[----:B------:R-:W-:Y:S01]  /*0ce0*/  UMOV UR23, 0x80000020 ;  /* 0x8000002000177882 */ /* 0x000fe20000000000 */
[----:B------:R-:W-:-:S04]  /*0cf0*/  UMOV UR21, 0x40000040 ;  /* 0x4000004000157882 */ /* 0x000fc80000000000 */
[----:B------:R-:W-:Y:S01]  /*0d00*/  UMOV UR20, UR8 ;  /* 0x0000000800147c82 */ /* 0x000fe20008000000 */
[----:B------:R-:W-:Y:S01]  /*0d10*/  UMOV UR12, 0x80 ;  /* 0x00000080000c7882 */ /* 0x000fe20000000000 */
[----:B------:R-:W-:Y:S01]  /*0d20*/  UMOV UR13, 0x40000040 ;  /* 0x40000040000d7882 */ /* 0x000fe20000000000 */
[----:B------:R-:W-:Y:S02]  /*0d30*/  UMOV UR9, URZ ;  /* 0x0000003f00097c82 */ /* 0x000fe40008000000 */
[----:B------:R-:W-:Y:S01]  /*0d40*/  UIADD3.64 UR8, UR8, UR12, URZ ;  /* 0x0000000c08087297 */ /* 0x000fe2000fffe03f */
[----:B--2---:R0:W-:Y:S01]  /*0d50*/  STS.U16 [R18+UR14+0x4000], R3 ;  /* 0x0040000312007988 */ /* 0x0041e2000800040e */
[----:B------:R1:W-:Y:S06]  /*0d60*/  MEMBAR.ALL.CTA ;  /* 0x0000000000007992 */ /* 0x0003ec0000008000 */
[----:B-1----:R-:W1:Y:S02]  /*0d70*/  FENCE.VIEW.ASYNC.S ;  /* 0x00000000000073c6 */ /* 0x002e640000000000 */
[----:B-1----:R-:W-:Y:S06]  /*0d80*/  BAR.SYNC.DEFER_BLOCKING 0x0 ;  /* 0x0000000000007b1d */ /* 0x002fec0000010000 */
[----:B------:R1:W2:Y:S01]  /*0d90*/  LDG.E.U16 R12, desc[UR16][R48.64] ;  /* 0x00000010300c7981 */ /* 0x0002a2000c1e1500 */
[----:B------:R-:W-:Y:S01]  /*0da0*/  WARPGROUP.ARRIVE ;  /* 0x00000000000079c5 */ /* 0x000fe20000000000 */
[----:B------:R-:W-:Y:S01]  /*0db0*/  UIADD3 UR4, UR4, 0x10, URZ ;  /* 0x0000001004047890 */ /* 0x000fe2000fffe03f */
[----:B------:R-:W-:Y:S01]  /*0dc0*/  LEA R14, R7, R14, 0x4 ;  /* 0x0000000e070e7211 */ /* 0x000fe200078e20ff */
[----:B------:R-:W-:-:S03]  /*0dd0*/  IMAD R16, R5, 0x10, R16 ;  /* 0x0000001005107824 */ /* 0x000fc600078e0210 */
[----:B------:R-:W-:Y:S01]  /*0de0*/  HGMMA.64x16x16.F32.BF16 R40, gdesc[UR20].tnspA, RZ, !UPT ;  /* 0x20200000142879f0 */ /* 0x000fe2000c7018ff */
[----:B------:R-:W-:Y:S01]  /*0df0*/  UMOV UR22, UR6 ;  /* 0x0000000600167c82 */ /* 0x000fe20008000000 */
[----:B------:R-:W-:Y:S01]  /*0e00*/  UMOV UR23, 0xc0000010 ;  /* 0xc000001000177882 */ /* 0x000fe20000000000 */
[----:B------:R-:W-:Y:S01]  /*0e10*/  ISETP.LE.AND P0, PT, R11, UR4, PT ;  /* 0x000000040b007c0c */ /* 0x000fe2000bf03270 */
[----:B------:R-:W-:Y:S03]  /*0e20*/  HGMMA.64x16x16.F32.BF16 R40, gdesc[UR8].tnspA, R40, gsb0 ;  /* 0x20200000082879f0 */ /* 0x000fe60008001828 */
[----:B------:R-:W-:Y:S02]  /*0e30*/  WARPGROUP.DEPBAR.LE gsb0, 0x0 ;  /* 0x00008000000079c5 */ /* 0x000fe40000010000 */
[----:B0-----:R-:W-:Y:S01]  /*0e40*/  FMUL R3, R40, UR19 ;  /* 0x0000001328037c20 */ /* 0x001fe20008400000 */
[----:B-1----:R-:W-:Y:S01]  /*0e50*/  FMUL R48, R41, UR19 ;  /* 0x0000001329307c20 */ /* 0x002fe20008400000 */
[----:B------:R-:W-:Y:S04]  /*0e60*/  BAR.SYNC.DEFER_BLOCKING 0x0 ;  /* 0x0000000000007b1d */ /* 0x000fe80000010000 */
[----:B------:R-:W-:Y:S01]  /*0e70*/  FMNMX R48, R3, R48, !PT ;  /* 0x0000003003307209 */ /* 0x000fe20007800000 */
[----:B------:R-:W-:-:S05]  /*0e80*/  FMUL R3, R44, UR19 ;  /* 0x000000132c037c20 */ /* 0x000fca0008400000 */
[----:B------:R-:W-:Y:S01]  /*0e90*/  FMNMX R48, R3, R48, !PT ;  /* 0x0000003003307209 */ /* 0x000fe20007800000 */
[----:B------:R-:W-:-:S05]  /*0ea0*/  FMUL R3, R45, UR19 ;  /* 0x000000132d037c20 */ /* 0x000fca0008400000 */
[----:B------:R-:W-:Y:S01]  /*0eb0*/  FMNMX R23, R3, R48, !PT ;  /* 0x0000003003177209 */ /* 0x000fe20007800000 */
[----:B------:R-:W-:Y:S01]  /*0ec0*/  FMUL R3, R42, UR19 ;  /* 0x000000132a037c20 */ /* 0x000fe20008400000 */
[----:B------:R-:W-:-:S03]  /*0ed0*/  FMUL R48, R43, UR19 ;  /* 0x000000132b307c20 */ /* 0x000fc60008400000 */
[----:B------:R-:W0:Y:S02]  /*0ee0*/  SHFL.BFLY PT, R50, R23, 0x2, 0x1f ;  /* 0x0c401f0017327f89 */ /* 0x000e2400000e0000 */
[----:B------:R-:W-:Y:S01]  /*0ef0*/  FMNMX R48, R3, R48, !PT ;  /* 0x0000003003307209 */ /* 0x000fe20007800000 */
[----:B------:R-:W-:-:S05]  /*0f00*/  FMUL R3, R46, UR19 ;  /* 0x000000132e037c20 */ /* 0x000fca0008400000 */
[----:B------:R-:W-:Y:S01]  /*0f10*/  FMNMX R48, R3, R48, !PT ;  /* 0x0000003003307209 */ /* 0x000fe20007800000 */
[----:B------:R-:W-:-:S05]  /*0f20*/  FMUL R3, R47, UR19 ;  /* 0x000000132f037c20 */ /* 0x000fca0008400000 */
[----:B------:R-:W-:-:S05]  /*0f30*/  FMNMX R3, R3, R48, !PT ;  /* 0x0000003003037209 */ /* 0x000fca0007800000 */
[----:B------:R-:W1:Y:S01]  /*0f40*/  SHFL.BFLY PT, R48, R3, 0x2, 0x1f ;  /* 0x0c401f0003307f89 */ /* 0x000e6200000e0000 */
[----:B0-----:R-:W-:-:S05]  /*0f50*/  FMNMX R50, R23, R50, !PT ;  /* 0x0000003217327209 */ /* 0x001fca0007800000 */
[----:B------:R-:W0:Y:S01]  /*0f60*/  SHFL.BFLY PT, R49, R50, 0x1, 0x1f ;  /* 0x0c201f0032317f89 */ /* 0x000e2200000e0000 */
[----:B-1----:R-:W-:-:S05]  /*0f70*/  FMNMX R48, R3, R48, !PT ;  /* 0x0000003003307209 */ /* 0x002fca0007800000 */
[----:B------:R-:W1:Y:S01]  /*0f80*/  SHFL.BFLY PT, R51, R48, 0x1, 0x1f ;  /* 0x0c201f0030337f89 */ /* 0x000e6200000e0000 */
[----:B0-----:R-:W-:-:S04]  /*0f90*/  FMNMX R49, R50, R49, !PT ;  /* 0x0000003132317209 */ /* 0x001fc80007800000 */
[----:B------:R-:W-:-:S05]  /*0fa0*/  FMNMX R23, R49, R20, !PT ;  /* 0x0000001431177209 */ /* 0x000fca0007800000 */
[--C-:B------:R-:W-:Y:S01]  /*0fb0*/  FFMA R40, R40, UR19, -R23.reuse ;  /* 0x0000001328287c23 */ /* 0x100fe20008000817 */
[--C-:B------:R-:W-:Y:S01]  /*0fc0*/  FFMA R41, R41, UR19, -R23.reuse ;  /* 0x0000001329297c23 */ /* 0x100fe20008000817 */
[--C-:B------:R-:W-:Y:S01]  /*0fd0*/  FFMA R44, R44, UR19, -R23.reuse ;  /* 0x000000132c2c7c23 */ /* 0x100fe20008000817 */
[----:B------:R-:W-:Y:S01]  /*0fe0*/  FADD R49, -R23, R20 ;  /* 0x0000001417317221 */ /* 0x000fe20000000100 */
[----:B------:R-:W-:Y:S01]  /*0ff0*/  FMUL R40, R40, 1.4426950216293334961 ;  /* 0x3fb8aa3b28287820 */ /* 0x000fe20000400000 */
[----:B------:R-:W-:Y:S01]  /*1000*/  FMUL R41, R41, 1.4426950216293334961 ;  /* 0x3fb8aa3b29297820 */ /* 0x000fe20000400000 */
[----:B------:R-:W-:Y:S01]  /*1010*/  FMUL R44, R44, 1.4426950216293334961 ;  /* 0x3fb8aa3b2c2c7820 */ /* 0x000fe20000400000 */
[----:B------:R-:W-:Y:S01]  /*1020*/  FFMA R45, R45, UR19, -R23 ;  /* 0x000000132d2d7c23 */ /* 0x000fe20008000817 */
[----:B------:R-:W-:Y:S01]  /*1030*/  FMUL R49, R49, 1.4426950216293334961 ;  /* 0x3fb8aa3b31317820 */ /* 0x000fe20000400000 */
[----:B-1----:R-:W-:Y:S01]  /*1040*/  FMNMX R3, R48, R51, !PT ;  /* 0x0000003330037209 */ /* 0x002fe20007800000 */
[----:B------:R-:W-:Y:S01]  /*1050*/  MUFU.EX2 R40, R40 ;  /* 0x0000002800287308 */ /* 0x000fe20000000800 */
[----:B------:R-:W-:-:S02]  /*1060*/  FMUL R45, R45, 1.4426950216293334961 ;  /* 0x3fb8aa3b2d2d7820 */ /* 0x000fc40000400000 */
[----:B------:R-:W-:-:S05]  /*1070*/  FMNMX R3, R3, R22, !PT ;  /* 0x0000001603037209 */ /* 0x000fca0007800000 */
[--C-:B------:R-:W-:Y:S01]  /*1080*/  FFMA R42, R42, UR19, -R3.reuse ;  /* 0x000000132a2a7c23 */ /* 0x100fe20008000803 */
[----:B------:R-:W-:Y:S01]  /*1090*/  FADD R22, -R3, R22 ;  /* 0x0000001603167221 */ /* 0x000fe20000000100 */
[----:B------:R-:W0:Y:S02]  /*10a0*/  MUFU.EX2 R41, R41 ;  /* 0x0000002900297308 */ /* 0x000e240000000800 */
[----:B------:R-:W-:Y:S01]  /*10b0*/  FMUL R48, R42, 1.4426950216293334961 ;  /* 0x3fb8aa3b2a307820 */ /* 0x000fe20000400000 */
[----:B------:R-:W-:Y:S01]  /*10c0*/  FFMA R42, R43, UR19, -R3 ;  /* 0x000000132b2a7c23 */ /* 0x000fe20008000803 */
[----:B------:R-:W-:-:S03]  /*10d0*/  FMUL R22, R22, 1.4426950216293334961 ;  /* 0x3fb8aa3b16167820 */ /* 0x000fc60000400000 */
[----:B------:R-:W-:Y:S01]  /*10e0*/  FMUL R50, R42, 1.4426950216293334961 ;  /* 0x3fb8aa3b2a327820 */ /* 0x000fe20000400000 */
[--C-:B------:R-:W-:Y:S01]  /*10f0*/  FFMA R42, R46, UR19, -R3.reuse ;  /* 0x000000132e2a7c23 */ /* 0x100fe20008000803 */
[----:B------:R-:W-:Y:S03]  /*1100*/  MUFU.EX2 R43, R48 ;  /* 0x00000030002b7308 */ /* 0x000fe60000000800 */
[----:B------:R-:W-:Y:S01]  /*1110*/  FMUL R51, R42, 1.4426950216293334961 ;  /* 0x3fb8aa3b2a337820 */ /* 0x000fe20000400000 */
[----:B------:R-:W-:-:S04]  /*1120*/  FFMA R42, R47, UR19, -R3 ;  /* 0x000000132f2a7c23 */ /* 0x000fc80008000803 */
[----:B------:R-:W1:Y:S01]  /*1130*/  MUFU.EX2 R46, R50 ;  /* 0x00000032002e7308 */ /* 0x000e620000000800 */
[----:B------:R-:W-:Y:S01]  /*1140*/  FMUL R42, R42, 1.4426950216293334961 ;  /* 0x3fb8aa3b2a2a7820 */ /* 0x000fe20000400000 */
[----:B0-----:R-:W-:Y:S01]  /*1150*/  FADD R53, R40, R41 ;  /* 0x0000002928357221 */ /* 0x001fe20000000000 */
[----:B------:R-:W-:-:S05]  /*1160*/  F2FP.BF16.F32.PACK_AB R40, R41, R40 ;  /* 0x000000282928723e */ /* 0x000fca00000010ff */
[----:B------:R-:W0:Y:S08]  /*1170*/  MUFU.EX2 R44, R44 ;  /* 0x0000002c002c7308 */ /* 0x000e300000000800 */
[----:B------:R-:W3:Y:S01]  /*1180*/  MUFU.EX2 R47, R51 ;  /* 0x00000033002f7308 */ /* 0x000ee20000000800 */
[----:B-1----:R-:W-:Y:S01]  /*1190*/  FADD R48, R43, R46 ;  /* 0x0000002e2b307221 */ /* 0x002fe20000000000 */
[----:B------:R-:W-:-:S06]  /*11a0*/  F2FP.BF16.F32.PACK_AB R41, R46, R43 ;  /* 0x0000002b2e29723e */ /* 0x000fcc00000010ff */
[----:B------:R-:W1:Y:S01]  /*11b0*/  MUFU.EX2 R49, R49 ;  /* 0x0000003100317308 */ /* 0x000e620000000800 */
[----:B0-----:R-:W-:-:S07]  /*11c0*/  FADD R50, R44, R53 ;  /* 0x000000352c327221 */ /* 0x001fce0000000000 */
[----:B------:R-:W0:Y:S01]  /*11d0*/  MUFU.EX2 R51, R22 ;  /* 0x0000001600337308 */ /* 0x000e220000000800 */
[----:B---3--:R-:W-:-:S07]  /*11e0*/  FADD R53, R47, R48 ;  /* 0x000000302f357221 */ /* 0x008fce0000000000 */
[----:B------:R-:W3:Y:S01]  /*11f0*/  MUFU.EX2 R45, R45 ;  /* 0x0000002d002d7308 */ /* 0x000ee20000000800 */
[-C--:B-1----:R-:W-:Y:S01]  /*1200*/  FMUL R24, R24, R49.reuse ;  /* 0x0000003118187220 */ /* 0x082fe20000400000 */
[-C--:B------:R-:W-:Y:S01]  /*1210*/  FMUL R25, R25, R49.reuse ;  /* 0x0000003119197220 */ /* 0x080fe20000400000 */
[-C--:B------:R-:W-:Y:S01]  /*1220*/  FMUL R28, R28, R49.reuse ;  /* 0x000000311c1c7220 */ /* 0x080fe20000400000 */
[-C--:B------:R-:W-:Y:S01]  /*1230*/  FMUL R29, R29, R49.reuse ;  /* 0x000000311d1d7220 */ /* 0x080fe20000400000 */
[-C--:B------:R-:W-:Y:S01]  /*1240*/  FMUL R32, R32, R49.reuse ;  /* 0x0000003120207220 */ /* 0x080fe20000400000 */
[-C--:B------:R-:W-:Y:S01]  /*1250*/  FMUL R33, R33, R49.reuse ;  /* 0x0000003121217220 */ /* 0x080fe20000400000 */
[-C--:B------:R-:W-:Y:S01]  /*1260*/  FMUL R36, R36, R49.reuse ;  /* 0x0000003124247220 */ /* 0x080fe20000400000 */
[----:B------:R1:W4:Y:S01]  /*1270*/  MUFU.EX2 R20, R42 ;  /* 0x0000002a00147308 */ /* 0x0003220000000800 */
[----:B------:R-:W-:Y:S01]  /*1280*/  FMUL R37, R37, R49 ;  /* 0x0000003125257220 */ /* 0x000fe20000400000 */
[-C--:B0-----:R-:W-:Y:S01]  /*1290*/  FMUL R26, R26, R51.reuse ;  /* 0x000000331a1a7220 */ /* 0x081fe20000400000 */
[-C--:B------:R-:W-:Y:S01]  /*12a0*/  FMUL R27, R27, R51.reuse ;  /* 0x000000331b1b7220 */ /* 0x080fe20000400000 */
[-C--:B------:R-:W-:Y:S01]  /*12b0*/  FMUL R30, R30, R51.reuse ;  /* 0x000000331e1e7220 */ /* 0x080fe20000400000 */
[-C--:B------:R-:W-:Y:S01]  /*12c0*/  FMUL R31, R31, R51.reuse ;  /* 0x000000331f1f7220 */ /* 0x080fe20000400000 */
[-C--:B------:R-:W-:Y:S01]  /*12d0*/  FMUL R34, R34, R51.reuse ;  /* 0x0000003322227220 */ /* 0x080fe20000400000 */
[-C--:B------:R-:W-:Y:S01]  /*12e0*/  FMUL R35, R35, R51.reuse ;  /* 0x0000003323237220 */ /* 0x080fe20000400000 */
[-C--:B------:R-:W-:Y:S01]  /*12f0*/  FMUL R38, R38, R51.reuse ;  /* 0x0000003326267220 */ /* 0x080fe20000400000 */
[----:B------:R-:W-:Y:S01]  /*1300*/  FMUL R39, R39, R51 ;  /* 0x0000003327277220 */ /* 0x000fe20000400000 */
[C---:B---3--:R-:W-:Y:S01]  /*1310*/  FADD R50, R45.reuse, R50 ;  /* 0x000000322d327221 */ /* 0x048fe20000000000 */
[----:B-1----:R-:W-:-:S02]  /*1320*/  F2FP.BF16.F32.PACK_AB R42, R45, R44 ;  /* 0x0000002c2d2a723e */ /* 0x002fc400000010ff */
[----:B------:R-:W-:Y:S02]  /*1330*/  MOV R22, R3 ;  /* 0x0000000300167202 */ /* 0x000fe40000000f00 */
[----:B------:R-:W0:Y:S01]  /*1340*/  SHFL.BFLY PT, R45, R50, 0x2, 0x1f ;  /* 0x0c401f00322d7f89 */ /* 0x000e2200000e0000 */
[C---:B----4-:R-:W-:Y:S01]  /*1350*/  FADD R53, R20.reuse, R53 ;  /* 0x0000003514357221 */ /* 0x050fe20000000000 */
[----:B------:R-:W-:Y:S02]  /*1360*/  F2FP.BF16.F32.PACK_AB R43, R20, R47 ;  /* 0x0000002f142b723e */ /* 0x000fe400000010ff */
[----:B--2---:R-:W-:Y:S01]  /*1370*/  STS.U16 [R13+UR14+0x4000], R12 ;  /* 0x0040000c0d007988 */ /* 0x004fe2000800040e */
[----:B------:R1:W-:Y:S06]  /*1380*/  MEMBAR.ALL.CTA ;  /* 0x0000000000007992 */ /* 0x0003ec0000008000 */
[----:B-1----:R-:W1:Y:S04]  /*1390*/  FENCE.VIEW.ASYNC.S ;  /* 0x00000000000073c6 */ /* 0x002e680000000000 */
[----:B-1----:R-:W1:Y:S01]  /*13a0*/  SHFL.BFLY PT, R12, R53, 0x2, 0x1f ;  /* 0x0c401f00350c7f89 */ /* 0x002e6200000e0000 */
[----:B0-----:R-:W-:Y:S01]  /*13b0*/  FADD R45, R50, R45 ;  /* 0x0000002d322d7221 */ /* 0x001fe20000000000 */
[----:B------:R-:W-:Y:S01]  /*13c0*/  BAR.SYNC.DEFER_BLOCKING 0x0 ;  /* 0x0000000000007b1d */ /* 0x000fe20000010000 */
[----:B-1----:R-:W-:-:S05]  /*13d0*/  FADD R53, R53, R12 ;  /* 0x0000000c35357221 */ /* 0x002fca0000000000 */
[----:B------:R-:W0:Y:S04]  /*13e0*/  SHFL.BFLY PT, R12, R45, 0x1, 0x1f ;  /* 0x0c201f002d0c7f89 */ /* 0x000e2800000e0000 */
[----:B------:R-:W1:Y:S01]  /*13f0*/  SHFL.BFLY PT, R20, R53, 0x1, 0x1f ;  /* 0x0c201f0035147f89 */ /* 0x000e6200000e0000 */
[----:B------:R-:W-:-:S06]  /*1400*/  WARPGROUP.ARRIVE ;  /* 0x00000000000079c5 */ /* 0x000fcc0000000000 */
[----:B------:R-:W-:Y:S01]  /*1410*/  HGMMA.64x32x16.F32.BF16 R24, R40, gdesc[UR20], R24, gsb0 ;  /* 0x0060001428187df0 */ /* 0x000fe20008001818 */
[----:B0-----:R-:W-:Y:S01]  /*1420*/  FADD R12, R45, R12 ;  /* 0x0000000c2d0c7221 */ /* 0x001fe20000000000 */
[----:B-1----:R-:W-:-:S03]  /*1430*/  FADD R20, R53, R20 ;  /* 0x0000001435147221 */ /* 0x002fc60000000000 */
[----:B------:R-:W-:Y:S01]  /*1440*/  FFMA R4, R49, R4, R12 ;  /* 0x0000000431047223 */ /* 0x000fe2000000000c */
[--C-:B------:R-:W-:Y:S02]  /*1450*/  IMAD.MOV.U32 R12, RZ, RZ, R23.reuse ;  /* 0x000000ffff0c7224 */ /* 0x100fe400078e0017 */
[----:B------:R-:W-:Y:S01]  /*1460*/  FFMA R6, R51, R6, R20 ;  /* 0x0000000633067223 */ /* 0x000fe20000000014 */
[----:B------:R-:W-:Y:S01]  /*1470*/  IMAD.MOV.U32 R20, RZ, RZ, R23 ;  /* 0x000000ffff147224 */ /* 0x000fe200078e0017 */
[----:B------:R-:W-:Y:S02]  /*1480*/  WARPGROUP.DEPBAR.LE gsb0, 0x0 ;  /* 0x00008000000079c5 */ /* 0x000fe40000010000 */
[----:B------:R-:W-:Y:S05]  /*1490*/  @!P0 BRA `(.L_x_1) ;  /* 0xfffffff400e48947 */ /* 0x000fea000383ffff */
.L_x_0:
[----:B------:R-:W-:Y:S02]  /*14a0*/  IMAD.MOV.U32 R11, RZ, RZ, R6 ;  /* 0x000000ffff0b7224 */ /* 0x000fe400078e0006 */
[----:B------:R-:W-:Y:S01]  /*14b0*/  FMUL R6, R35, 0.25 ;  /* 0x3e80000023067820 */ /* 0x000fe20000400000 */
[----:B------:R-:W-:Y:S01]  /*14c0*/  FMUL R7, R34, 0.25 ;  /* 0x3e80000022077820 */ /* 0x000fe20000400000 */
[----:B------:R-:W-:Y:S01]  /*14d0*/  FMUL R13, R26, 0.25 ;  /* 0x3e8000001a0d7820 */ /* 0x000fe20000400000 */
[----:B------:R-:W-:Y:S01]  /*14e0*/  IMAD.MOV.U32 R17, RZ, RZ, R4 ;  /* 0x000000ffff117224 */ /* 0x000fe200078e0004 */
[----:B------:R-:W-:Y:S01]  /*14f0*/  FSETP.GT.AND P1, PT, |R11|, 8.50705917302346158658e+37, PT ;  /* 0x7e8000000b00780b */ /* 0x000fe20003f24200 */
[----:B------:R-:W-:Y:S01]  /*1500*/  FMUL R14, R27, 0.25 ;  /* 0x3e8000001b0e7820 */ /* 0x000fe20000400000 */
[----:B------:R-:W-:Y:S01]  /*1510*/  LOP3.LUT R15, R10, 0x7, RZ, 0xc0, !PT ;  /* 0x000000070a0f7812 */ /* 0x000fe200078ec0ff */
[----:B------:R-:W-:Y:S01]  /*1520*/  FMUL R5, R38, 0.25 ;  /* 0x3e80000026057820 */ /* 0x000fe20000400000 */
[----:B------:R-:W-:Y:S01]  /*1530*/  FSEL R35, R6, R35, P1 ;  /* 0x0000002306237208 */ /* 0x000fe20000800000 */
[----:B------:R-:W-:Y:S01]  /*1540*/  FMUL R6, R31, 0.25 ;  /* 0x3e8000001f067820 */ /* 0x000fe20000400000 */
[----:B------:R-:W-:Y:S01]  /*1550*/  FSEL R34, R7, R34, P1 ;  /* 0x0000002207227208 */ /* 0x000fe20000800000 */
[----:B------:R-:W-:Y:S01]  /*1560*/  FMUL R4, R33, 0.25 ;  /* 0x3e80000021047820 */ /* 0x000fe20000400000 */
[----:B------:R-:W-:Y:S01]  /*1570*/  FSETP.GT.AND P2, PT, |R17|, 8.50705917302346158658e+37, PT ;  /* 0x7e8000001100780b */ /* 0x000fe20003f44200 */
[----:B------:R-:W-:Y:S01]  /*1580*/  FMUL R18, R39, 0.25 ;  /* 0x3e80000027127820 */ /* 0x000fe20000400000 */
[----:B------:R-:W-:Y:S01]  /*1590*/  FSEL R7, R6, R31, P1 ;  /* 0x0000001f06077208 */ /* 0x000fe20000800000 */
[----:B------:R-:W-:Y:S01]  /*15a0*/  FMUL R31, R24, 0.25 ;  /* 0x3e800000181f7820 */ /* 0x000fe20000400000 */
[----:B------:R-:W-:Y:S01]  /*15b0*/  FSEL R6, R13, R26, P1 ;  /* 0x0000001a0d067208 */ /* 0x000fe20000800000 */
[----:B------:R-:W-:Y:S01]  /*15c0*/  FMUL R13, R32, 0.25 ;  /* 0x3e800000200d7820 */ /* 0x000fe20000400000 */
[----:B------:R-:W-:Y:S01]  /*15d0*/  FSEL R27, R14, R27, P1 ;  /* 0x0000001b0e1b7208 */ /* 0x000fe20000800000 */
[----:B------:R-:W-:Y:S01]  /*15e0*/  FMUL R14, R25, 0.25 ;  /* 0x3e800000190e7820 */ /* 0x000fe20000400000 */
[----:B-1----:R-:W-:Y:S01]  /*15f0*/  LEA R16, R15, UR14, 0x4 ;  /* 0x0000000e0f107c11 */ /* 0x002fe2000f8e20ff */
[----:B------:R-:W-:Y:S01]  /*1600*/  FMUL R26, R37, 0.25 ;  /* 0x3e800000251a7820 */ /* 0x000fe20000400000 */
[----:B------:R-:W-:Y:S01]  /*1610*/  FSEL R32, R13, R32, P2 ;  /* 0x000000200d207208 */ /* 0x000fe20001000000 */
[----:B------:R-:W-:Y:S01]  /*1620*/  IMAD.SHL.U32 R13, R10, 0x4, RZ ;  /* 0x000000040a0d7824 */ /* 0x000fe200078e00ff */
[----:B------:R-:W-:Y:S01]  /*1630*/  FSETP.GEU.AND P5, PT, |R11|, 1.175494350822287508e-38, PT ;  /* 0x008000000b00780b */ /* 0x000fe20003fae200 */
[----:B------:R-:W-:Y:S01]  /*1640*/  IMAD R22, R15, -0x8, R16 ;  /* 0xfffffff80f167824 */ /* 0x000fe200078e0210 */
[----:B------:R-:W-:Y:S01]  /*1650*/  FSEL R25, R14, R25, P2 ;  /* 0x000000190e197208 */ /* 0x000fe20001000000 */
[C---:B------:R-:W-:Y:S01]  /*1660*/  FMUL R14, R11.reuse, 8388608 ;  /* 0x4b0000000b0e7820 */ /* 0x040fe20000400000 */
[----:B------:R-:W-:Y:S01]  /*1670*/  FSETP.GEU.AND P4, PT, R11, 1.175494350822287508e-38, PT ;  /* 0x008000000b00780b */ /* 0x000fe20003f8e000 */
[----:B------:R-:W-:Y:S01]  /*1680*/  BAR.SYNC.DEFER_BLOCKING 0x0 ;  /* 0x0000000000007b1d */ /* 0x000fe20000010000 */
[----:B------:R-:W-:-:S02]  /*1690*/  LOP3.LUT R13, R13, 0x3c0, RZ, 0xc0, !PT ;  /* 0x000003c00d0d7812 */ /* 0x000fc400078ec0ff */
[----:B------:R-:W-:Y:S02]  /*16a0*/  FSEL R26, R26, R37, P2 ;  /* 0x000000251a1a7208 */ /* 0x000fe40001000000 */
[----:B------:R-:W-:Y:S01]  /*16b0*/  FSEL R14, R14, R11, !P4 ;  /* 0x0000000b0e0e7208 */ /* 0x000fe20006000000 */
[----:B------:R-:W-:Y:S01]  /*16c0*/  @P1 FMUL R11, R11, 0.25 ;  /* 0x3e8000000b0b1820 */ /* 0x000fe20000400000 */
[----:B------:R-:W-:Y:S01]  /*16d0*/  IADD3 R37, R13, R22, RZ ;  /* 0x000000160d257210 */ /* 0x000fe20007ffe0ff */
[----:B------:R-:W-:Y:S01]  /*16e0*/  FMUL R22, R17, 8388608 ;  /* 0x4b00000011167820 */ /* 0x000fe20000400000 */
[----:B------:R-:W-:Y:S01]  /*16f0*/  FSEL R20, R5, R38, P1 ;  /* 0x0000002605147208 */ /* 0x000fe20000800000 */
[----:B------:R-:W-:Y:S01]  /*1700*/  FMUL R5, R30, 0.25 ;  /* 0x3e8000001e057820 */ /* 0x000fe20000400000 */
[----:B------:R-:W-:Y:S01]  /*1710*/  FSEL R33, R4, R33, P2 ;  /* 0x0000002104217208 */ /* 0x000fe20001000000 */
[----:B------:R-:W-:Y:S01]  /*1720*/  FMUL R4, R29, 0.25 ;  /* 0x3e8000001d047820 */ /* 0x000fe20000400000 */
[----:B------:R-:W-:Y:S01]  /*1730*/  FSETP.GEU.AND P3, PT, R17, 1.175494350822287508e-38, PT ;  /* 0x008000001100780b */ /* 0x000fe20003f6e000 */
[----:B------:R-:W-:Y:S01]  /*1740*/  @!P5 FMUL R11, R11, 16777216 ;  /* 0x4b8000000b0bd820 */ /* 0x000fe20000400000 */
[----:B------:R-:W-:Y:S01]  /*1750*/  FSEL R30, R5, R30, P1 ;  /* 0x0000001e051e7208 */ /* 0x000fe20000800000 */
[----:B------:R-:W-:Y:S01]  /*1760*/  FMUL R5, R36, 0.25 ;  /* 0x3e80000024057820 */ /* 0x000fe20000400000 */
[----:B------:R-:W-:Y:S01]  /*1770*/  FSEL R22, R22, R17, !P3 ;  /* 0x0000001116167208 */ /* 0x000fe20005800000 */
[----:B------:R-:W-:Y:S01]  /*1780*/  VIADD R15, R14, 0xc0cafb0d ;  /* 0xc0cafb0d0e0f7836 */ /* 0x000fe20000000000 */
[----:B------:R-:W-:Y:S01]  /*1790*/  FSEL R4, R4, R29, P2 ;  /* 0x0000001d04047208 */ /* 0x000fe20001000000 */
[----:B------:R-:W-:Y:S01]  /*17a0*/  @!P5 FMUL R34, R34, 16777216 ;  /* 0x4b8000002222d820 */ /* 0x000fe20000400000 */
[----:B------:R-:W0:Y:S01]  /*17b0*/  MUFU.RCP R29, R11 ;  /* 0x0000000b001d7308 */ /* 0x000e220000001000 */
[----:B------:R-:W-:Y:S01]  /*17c0*/  FSEL R18, R18, R39, P1 ;  /* 0x0000002712127208 */ /* 0x000fe20000800000 */
[----:B------:R-:W-:Y:S01]  /*17d0*/  @!P5 FMUL R30, R30, 16777216 ;  /* 0x4b8000001e1ed820 */ /* 0x000fe20000400000 */
[----:B------:R-:W-:Y:S01]  /*17e0*/  LOP3.LUT P0, RZ, R10, 0x100, RZ, 0xc0, !PT ;  /* 0x000001000aff7812 */ /* 0x000fe2000780c0ff */
[----:B------:R-:W-:Y:S01]  /*17f0*/  @!P5 FMUL R20, R20, 16777216 ;  /* 0x4b8000001414d820 */ /* 0x000fe20000400000 */
[----:B------:R-:W-:Y:S01]  /*1800*/  LOP3.LUT R13, R10, 0x1f0, RZ, 0xc0, !PT ;  /* 0x000001f00a0d7812 */ /* 0x000fe200078ec0ff */
[----:B------:R-:W-:Y:S01]  /*1810*/  @!P5 FMUL R18, R18, 16777216 ;  /* 0x4b8000001212d820 */ /* 0x000fe20000400000 */
[----:B------:R-:W-:Y:S01]  /*1820*/  LOP3.LUT R44, R10, 0x8, RZ, 0xc0, !PT ;  /* 0x000000080a2c7812 */ /* 0x000fe200078ec0ff */
[----:B------:R-:W-:Y:S01]  /*1830*/  VIADD R10, R22, 0xc0cafb0d ;  /* 0xc0cafb0d160a7836 */ /* 0x000fe20000000000 */
[C---:B------:R-:W-:Y:S01]  /*1840*/  FSETP.GEU.AND P1, PT, |R17|.reuse, 1.175494350822287508e-38, PT ;  /* 0x008000001100780b */ /* 0x040fe20003f2e200 */
[----:B------:R-:W-:Y:S01]  /*1850*/  @P2 FMUL R17, R17, 0.25 ;  /* 0x3e80000011112820 */ /* 0x000fe20000400000 */
[----:B------:R-:W-:Y:S01]  /*1860*/  FSEL R36, R5, R36, P2 ;  /* 0x0000002405247208 */ /* 0x000fe20001000000 */
[----:B------:R-:W-:Y:S01]  /*1870*/  FMUL R5, R28, 0.25 ;  /* 0x3e8000001c057820 */ /* 0x000fe20000400000 */
[----:B------:R-:W-:Y:S01]  /*1880*/  LOP3.LUT R19, R10, 0xff800000, RZ, 0xc0, !PT ;  /* 0xff8000000a137812 */ /* 0x000fe200078ec0ff */
[----:B------:R-:W-:Y:S01]  /*1890*/  @!P5 FMUL R35, R35, 16777216 ;  /* 0x4b8000002323d820 */ /* 0x000fe20000400000 */
[----:B------:R-:W-:Y:S01]  /*18a0*/  LOP3.LUT R21, R15, 0xff800000, RZ, 0xc0, !PT ;  /* 0xff8000000f157812 */ /* 0x000fe200078ec0ff */
[----:B------:R-:W-:Y:S01]  /*18b0*/  @!P5 FMUL R7, R7, 16777216 ;  /* 0x4b8000000707d820 */ /* 0x000fe20000400000 */
[----:B------:R-:W-:Y:S01]  /*18c0*/  FSEL R5, R5, R28, P2 ;  /* 0x0000001c05057208 */ /* 0x000fe20001000000 */
[----:B------:R-:W-:Y:S01]  /*18d0*/  IMAD R28, R44, 0x200, R16 ;  /* 0x000002002c1c7824 */ /* 0x000fe200078e0210 */
[----:B------:R-:W-:Y:S01]  /*18e0*/  FSEL R45, RZ, -23, P3 ;  /* 0xc1b80000ff2d7808 */ /* 0x000fe20001800000 */
[----:B------:R-:W-:Y:S01]  /*18f0*/  @!P5 FMUL R27, R27, 16777216 ;  /* 0x4b8000001b1bd820 */ /* 0x000fe20000400000 */
[----:B------:R-:W-:Y:S01]  /*1900*/  I2FP.F32.S32 R10, R19 ;  /* 0x00000013000a7245 */ /* 0x000fe20000201400 */
[----:B------:R-:W-:Y:S01]  /*1910*/  @!P5 FMUL R6, R6, 16777216 ;  /* 0x4b8000000606d820 */ /* 0x000fe20000400000 */
[----:B------:R-:W-:Y:S01]  /*1920*/  FSEL R16, RZ, -23, P4 ;  /* 0xc1b80000ff107808 */ /* 0x000fe20002000000 */
[----:B------:R-:W-:Y:S01]  /*1930*/  @!P1 FMUL R17, R17, 16777216 ;  /* 0x4b80000011119820 */ /* 0x000fe20000400000 */
[----:B------:R-:W-:Y:S01]  /*1940*/  I2FP.F32.S32 R23, R21 ;  /* 0x0000001500177245 */ /* 0x000fe20000201400 */
[----:B------:R-:W-:Y:S01]  /*1950*/  FFMA.FTZ R45, R10, 1.1920928955078125e-07, R45 ;  /* 0x340000000a2d7823 */ /* 0x000fe2000001002d */
[----:B------:R-:W-:Y:S01]  /*1960*/  FSEL R15, R31, R24, P2 ;  /* 0x000000181f0f7208 */ /* 0x000fe20001000000 */
[C---:B0-----:R-:W-:Y:S01]  /*1970*/  FMUL R11, R29.reuse, R30 ;  /* 0x0000001e1d0b7220 */ /* 0x041fe20000400000 */
[----:B------:R-:W-:Y:S01]  /*1980*/  LEA.HI R44, R44, R37, RZ, 0x1f ;  /* 0x000000252c2c7211 */ /* 0x000fe200078ff8ff */
[----:B------:R-:W-:Y:S01]  /*1990*/  FMUL R37, R29, R34 ;  /* 0x000000221d257220 */ /* 0x000fe20000400000 */
[----:B------:R-:W-:Y:S01]  /*19a0*/  LEA R24, R13, R28, 0x3 ;  /* 0x0000001c0d187211 */ /* 0x000fe200078e18ff */
[----:B------:R-:W-:Y:S01]  /*19b0*/  FFMA.FTZ R13, R23, 1.1920928955078125e-07, R16 ;  /* 0x34000000170d7823 */ /* 0x000fe20000010010 */
[C---:B------:R-:W-:Y:S01]  /*19c0*/  FMUL R18, R29.reuse, R18 ;  /* 0x000000121d127220 */ /* 0x040fe20000400000 */
[C---:B------:R-:W-:Y:S01]  /*19d0*/  FMUL R20, R29.reuse, R20 ;  /* 0x000000141d147220 */ /* 0x040fe20000400000 */
[C---:B------:R-:W-:Y:S01]  /*19e0*/  FMUL R39, R29.reuse, R35 ;  /* 0x000000231d277220 */ /* 0x040fe20000400000 */
[C---:B------:R-:W-:Y:S01]  /*19f0*/  FMUL R7, R29.reuse, R7 ;  /* 0x000000071d077220 */ /* 0x040fe20000400000 */
[C---:B------:R-:W-:Y:S01]  /*1a00*/  FMUL R30, R29.reuse, R27 ;  /* 0x0000001b1d1e7220 */ /* 0x040fe20000400000 */
[----:B------:R-:W-:Y:S01]  /*1a10*/  FMUL R34, R29, R6 ;  /* 0x000000061d227220 */ /* 0x000fe20000400000 */
[----:B------:R-:W-:Y:S01]  /*1a20*/  IMAD.IADD R10, R22, 0x1, -R19 ;  /* 0x00000001160a7824 */ /* 0x000fe200078e0a13 */
[----:B------:R0:W1:Y:S01]  /*1a30*/  MUFU.RCP R23, R17 ;  /* 0x0000001100177308 */ /* 0x0000620000001000 */
[----:B------:R-:W-:Y:S01]  /*1a40*/  IMAD.IADD R29, R14, 0x1, -R21 ;  /* 0x000000010e1d7824 */ /* 0x000fe200078e0a15 */
[----:B------:R-:W2:Y:S01]  /*1a50*/  LDC R16, c[0x0][0x278] ;  /* 0x00009e00ff107b82 */ /* 0x000ea20000000800 */
[----:B------:R-:W-:-:S02]  /*1a60*/  IMAD.MOV.U32 R6, RZ, RZ, 0x3dc6b27f ;  /* 0x3dc6b27fff067424 */ /* 0x000fc400078e00ff */
[----:B------:R-:W-:Y:S01]  /*1a70*/  FADD R10, R10, -1 ;  /* 0xbf8000000a0a7421 */ /* 0x000fe20000000000 */
[----:B------:R-:W-:Y:S01]  /*1a80*/  FADD R29, R29, -1 ;  /* 0xbf8000001d1d7421 */ /* 0x000fe20000000000 */
[----:B------:R-:W-:Y:S01]  /*1a90*/  @!P1 FMUL R32, R32, 16777216 ;  /* 0x4b80000020209820 */ /* 0x000fe20000400000 */
[----:B------:R-:W-:Y:S01]  /*1aa0*/  @!P1 FMUL R4, R4, 16777216 ;  /* 0x4b80000004049820 */ /* 0x000fe20000400000 */
[----:B------:R-:W-:Y:S01]  /*1ab0*/  @!P1 FMUL R25, R25, 16777216 ;  /* 0x4b80000019199820 */ /* 0x000fe20000400000 */
[CC--:B0-----:R-:W-:Y:S01]  /*1ac0*/  FFMA.FTZ R17, R10.reuse, R6.reuse, -0.16845393180847167969 ;  /* 0xbe2c7f300a117423 */ /* 0x0c1fe20000010006 */
[----:B------:R-:W-:Y:S01]  /*1ad0*/  FFMA.FTZ R6, R29, R6, -0.16845393180847167969 ;  /* 0xbe2c7f301d067423 */ /* 0x000fe20000010006 */
[----:B------:R-:W-:Y:S01]  /*1ae0*/  @!P1 FMUL R5, R5, 16777216 ;  /* 0x4b80000005059820 */ /* 0x000fe20000400000 */
[----:B------:R-:W-:Y:S01]  /*1af0*/  @!P1 FMUL R15, R15, 16777216 ;  /* 0x4b8000000f0f9820 */ /* 0x000fe20000400000 */
[C---:B------:R-:W-:Y:S01]  /*1b00*/  FFMA.FTZ R17, R10.reuse, R17, 0.1716887056827545166 ;  /* 0x3e2fcf2a0a117423 */ /* 0x040fe20000010011 */
[----:B------:R-:W-:Y:S01]  /*1b10*/  FFMA.FTZ R6, R29, R6, 0.1716887056827545166 ;  /* 0x3e2fcf2a1d067423 */ /* 0x000fe20000010006 */
[----:B------:R-:W-:Y:S01]  /*1b20*/  F2FP.BF16.F32.PACK_AB R7, R7, R30 ;  /* 0x0000001e0707723e */ /* 0x000fe200000010ff */
[----:B------:R-:W0:Y:S01]  /*1b30*/  LDC.64 R42, c[0x0][0x228] ;  /* 0x00008a00ff2a7b82 */ /* 0x000e220000000a00 */
[----:B-1----:R-:W-:Y:S01]  /*1b40*/  FMUL R49, R23, R32 ;  /* 0x0000002017317220 */ /* 0x002fe20000400000 */
[----:B------:R-:W-:Y:S01]  /*1b50*/  FFMA.FTZ R6, R29, R6, -0.17900948226451873779 ;  /* 0xbe374e431d067423 */ /* 0x000fe20000010006 */
[C---:B------:R-:W-:Y:S01]  /*1b60*/  FFMA.FTZ R17, R10.reuse, R17, -0.17900948226451873779 ;  /* 0xbe374e430a117423 */ /* 0x040fe20000010011 */
[C---:B------:R-:W-:Y:S01]  /*1b70*/  FMUL R19, R23.reuse, R4 ;  /* 0x0000000417137220 */ /* 0x040fe20000400000 */
[C---:B------:R-:W-:Y:S01]  /*1b80*/  FMUL R32, R23.reuse, R25 ;  /* 0x0000001917207220 */ /* 0x040fe20000400000 */
[C---:B------:R-:W-:Y:S01]  /*1b90*/  FMUL R4, R23.reuse, R5 ;  /* 0x0000000517047220 */ /* 0x040fe20000400000 */
[----:B------:R-:W-:Y:S01]  /*1ba0*/  FMUL R15, R23, R15 ;  /* 0x0000000f170f7220 */ /* 0x000fe20000400000 */
[----:B------:R-:W-:Y:S01]  /*1bb0*/  FFMA.FTZ R6, R29, R6, 0.20512372255325317383 ;  /* 0x3e520bf41d067423 */ /* 0x000fe20000010006 */
[----:B------:R-:W-:Y:S01]  /*1bc0*/  FFMA.FTZ R17, R10, R17, 0.20512372255325317383 ;  /* 0x3e520bf40a117423 */ /* 0x000fe20000010011 */
[----:B------:R-:W-:Y:S01]  /*1bd0*/  F2FP.BF16.F32.PACK_AB R5, R19, R32 ;  /* 0x000000201305723e */ /* 0x000fe200000010ff */
[----:B--2---:R-:W-:-:S02]  /*1be0*/  IMAD R47, R9, R16, RZ ;  /* 0x00000010092f7224 */ /* 0x004fc400078e02ff */
[----:B------:R-:W-:Y:S01]  /*1bf0*/  FFMA.FTZ R32, R29, R6, -0.24046532809734344482 ;  /* 0xbe763c8b1d207423 */ /* 0x000fe20000010006 */
[----:B------:R-:W-:Y:S01]  /*1c00*/  FFMA.FTZ R17, R10, R17, -0.24046532809734344482 ;  /* 0xbe763c8b0a117423 */ /* 0x000fe20000010011 */
[----:B------:R-:W-:Y:S01]  /*1c10*/  F2FP.BF16.F32.PACK_AB R4, R4, R15 ;  /* 0x0000000f0404723e */ /* 0x000fe200000010ff */
[----:B------:R-:W-:Y:S01]  /*1c20*/  @!P1 FMUL R26, R26, 16777216 ;  /* 0x4b8000001a1a9820 */ /* 0x000fe20000400000 */
[----:B------:R-:W-:Y:S01]  /*1c30*/  F2FP.BF16.F32.PACK_AB R6, R11, R34 ;  /* 0x000000220b06723e */ /* 0x000fe200000010ff */
[----:B------:R-:W-:Y:S01]  /*1c40*/  FFMA.FTZ R17, R10, R17, 0.28857114911079406738 ;  /* 0x3e93bf990a117423 */ /* 0x000fe20000010011 */
[----:B------:R-:W-:Y:S01]  /*1c50*/  LEA R38, R8, UR14, 0x4 ;  /* 0x0000000e08267c11 */ /* 0x000fe2000f8e20ff */
[----:B------:R-:W-:Y:S01]  /*1c60*/  @!P1 FMUL R36, R36, 16777216 ;  /* 0x4b80000024249820 */ /* 0x000fe20000400000 */
[----:B------:R-:W-:Y:S01]  /*1c70*/  LEA R15, R16, R47, 0x1 ;  /* 0x0000002f100f7211 */ /* 0x000fe200078e08ff */
[----:B------:R1:W-:Y:S01]  /*1c80*/  STSM.16.M88.4 [R24], R4 ;  /* 0x0000000418007844 */ /* 0x0003e20000000200 */
[----:B------:R-:W-:Y:S01]  /*1c90*/  FFMA.FTZ R9, R10, R17, -0.36067417263984680176 ;  /* 0xbeb8aa490a097423 */ /* 0x000fe20000010011 */
[----:B------:R-:W-:Y:S01]  /*1ca0*/  @!P1 FMUL R33, R33, 16777216 ;  /* 0x4b80000021219820 */ /* 0x000fe20000400000 */
[----:B------:R-:W-:Y:S01]  /*1cb0*/  ISETP.GE.U32.AND P1, PT, R22, 0x7f800000, PT ;  /* 0x7f8000001600780c */ /* 0x000fe20003f26070 */
[----:B------:R-:W-:-:S02]  /*1cc0*/  IMAD R17, R16, 0x2, R15 ;  /* 0x0000000210117824 */ /* 0x000fc400078e020f */
[----:B------:R-:W-:Y:S01]  /*1cd0*/  FFMA.FTZ R9, R10, R9, 0.48089820146560668945 ;  /* 0x3ef6384a0a097423 */ /* 0x000fe20000010009 */
[C---:B------:R-:W-:Y:S01]  /*1ce0*/  FFMA.FTZ R32, R29.reuse, R32, 0.28857114911079406738 ;  /* 0x3e93bf991d207423 */ /* 0x040fe20000010020 */
[----:B------:R-:W-:Y:S01]  /*1cf0*/  ULDC.64 UR4, c[0x0][0x270] ;  /* 0x00009c0000047ab9 */ /* 0x000fe20000000a00 */
[----:B------:R-:W-:Y:S02]  /*1d00*/  IMAD R19, R16, 0x2, R17 ;  /* 0x0000000210137824 */ /* 0x000fe400078e0211 */
[----:B------:R-:W-:Y:S01]  /*1d10*/  FFMA.FTZ R9, R10, R9, -0.72134751081466674805 ;  /* 0xbf38aa3b0a097423 */ /* 0x000fe20000010009 */
[C---:B------:R-:W-:Y:S01]  /*1d20*/  FFMA.FTZ R32, R29.reuse, R32, -0.36067417263984680176 ;  /* 0xbeb8aa491d207423 */ /* 0x040fe20000010020 */
[----:B------:R-:W-:Y:S01]  /*1d30*/  UIMAD UR4, UR15, UR4, URZ ;  /* 0x000000040f0472a4 */ /* 0x000fe2000f8e023f */
[----:B------:R-:W-:Y:S02]  /*1d40*/  IMAD R21, R16, 0x2, R19 ;  /* 0x0000000210157824 */ /* 0x000fe400078e0213 */
[----:B------:R-:W-:Y:S01]  /*1d50*/  FMUL R9, R10, R9 ;  /* 0x000000090a097220 */ /* 0x000fe20000400000 */
[----:B------:R-:W-:Y:S01]  /*1d60*/  FFMA.FTZ R32, R29, R32, 0.48089820146560668945 ;  /* 0x3ef6384a1d207423 */ /* 0x000fe20000010020 */
[----:B------:R-:W-:Y:S01]  /*1d70*/  USHF.L.U32 UR6, UR4, 0x1, URZ ;  /* 0x0000000104067899 */ /* 0x000fe2000800063f */
[----:B-1----:R-:W-:-:S02]  /*1d80*/  IMAD R4, R2, UR5, RZ ;  /* 0x0000000502047c24 */ /* 0x002fc4000f8e02ff */
[C---:B------:R-:W-:Y:S01]  /*1d90*/  FMUL R9, R10.reuse, R9 ;  /* 0x000000090a097220 */ /* 0x040fe20000400000 */
[C---:B------:R-:W-:Y:S01]  /*1da0*/  FMUL R26, R23.reuse, R26 ;  /* 0x0000001a171a7220 */ /* 0x040fe20000400000 */
[C---:B------:R-:W-:Y:S01]  /*1db0*/  FMUL R28, R23.reuse, R36 ;  /* 0x00000024171c7220 */ /* 0x040fe20000400000 */
[----:B------:R-:W-:Y:S01]  /*1dc0*/  FMUL R41, R23, R33 ;  /* 0x0000002117297220 */ /* 0x000fe20000400000 */
[----:B------:R-:W-:Y:S01]  /*1dd0*/  FFMA.FTZ R30, R10, 1.4426950216293334961, R9 ;  /* 0x3fb8aa3b0a1e7823 */ /* 0x000fe20000010009 */
[----:B------:R-:W-:Y:S01]  /*1de0*/  BAR.SYNC.DEFER_BLOCKING 0x0 ;  /* 0x0000000000007b1d */ /* 0x000fe20000010000 */
[----:B------:R-:W-:Y:S02]  /*1df0*/  IMAD.SHL.U32 R5, R4, 0x2, RZ ;  /* 0x0000000204057824 */ /* 0x000fe400078e00ff */
[----:B------:R-:W-:Y:S01]  /*1e00*/  FFMA.FTZ R32, R29, R32, -0.72134751081466674805 ;  /* 0xbf38aa3b1d207423 */ /* 0x000fe20000010020 */
[----:B------:R-:W-:Y:S01]  /*1e10*/  LEA R23, R16, R21, 0x1 ;  /* 0x0000001510177211 */ /* 0x000fe200078e08ff */
[----:B------:R-:W-:-:S02]  /*1e20*/  @P1 IMAD.MOV.U32 R7, RZ, RZ, 0x7f800000 ;  /* 0x7f800000ff071424 */ /* 0x000fc400078e00ff */
[----:B------:R-:W-:Y:S01]  /*1e30*/  FADD R45, R45, R30 ;  /* 0x0000001e2d2d7221 */ /* 0x000fe20000000000 */
[----:B------:R-:W-:Y:S01]  /*1e40*/  FMUL R32, R29, R32 ;  /* 0x000000201d207220 */ /* 0x000fe20000400000 */
[----:B0-----:R-:W-:Y:S01]  /*1e50*/  IADD3 R42, P4, P5, R5, UR6, R42 ;  /* 0x00000006052a7c10 */ /* 0x001fe2000fd9e02a */
[----:B------:R-:W-:-:S04]  /*1e60*/  IMAD.HI R46, R4, 0x2, RZ ;  /* 0x00000002042e7827 */ /* 0x000fc800078e02ff */
[----:B------:R-:W-:Y:S01]  /*1e70*/  @P1 FFMA.FTZ R45, R22, R7, +INF ;  /* 0x7f800000162d1423 */ /* 0x000fe20000010007 */
[----:B------:R-:W-:Y:S01]  /*1e80*/  F2FP.BF16.F32.PACK_AB R4, R28, R49 ;  /* 0x000000311c04723e */ /* 0x000fe200000010ff */
[C---:B------:R-:W-:Y:S01]  /*1e90*/  FMUL R32, R29.reuse, R32 ;  /* 0x000000201d207220 */ /* 0x040fe20000400000 */
[----:B------:R-:W-:Y:S01]  /*1ea0*/  IMAD R25, R16, 0x2, R23 ;  /* 0x0000000210197824 */ /* 0x000fe200078e0217 */
[----:B------:R-:W-:Y:S01]  /*1eb0*/  F2FP.BF16.F32.PACK_AB R5, R26, R41 ;  /* 0x000000291a05723e */ /* 0x000fe200000010ff */
[----:B------:R-:W-:Y:S01]  /*1ec0*/  UIMAD.WIDE UR4, UR4, 0x2, URZ ;  /* 0x00000002040478a5 */ /* 0x000fe2000f8e023f */
[----:B------:R-:W-:Y:S01]  /*1ed0*/  F2FP.BF16.F32.PACK_AB R6, R20, R37 ;  /* 0x000000251406723e */ /* 0x000fe200000010ff */
[----:B------:R-:W-:Y:S01]  /*1ee0*/  IMAD R27, R16, 0x2, R25 ;  /* 0x00000002101b7824 */ /* 0x000fe200078e0219 */
[----:B------:R-:W-:Y:S01]  /*1ef0*/  F2FP.BF16.F32.PACK_AB R7, R18, R39 ;  /* 0x000000271207723e */ /* 0x000fe200000010ff */
[----:B------:R-:W-:Y:S01]  /*1f00*/  FFMA.FTZ R32, R29, 1.4426950216293334961, R32 ;  /* 0x3fb8aa3b1d207823 */ /* 0x000fe20000010020 */
[----:B------:R-:W-:Y:S01]  /*1f10*/  ISETP.GE.U32.AND P3, PT, R14, 0x7f800000, PT ;  /* 0x7f8000000e00780c */ /* 0x000fe20003f66070 */
[----:B------:R-:W-:Y:S01]  /*1f20*/  IMAD R29, R16, 0x2, R27 ;  /* 0x00000002101d7824 */ /* 0x000fe200078e021b */
[----:B------:R-:W-:Y:S01]  /*1f30*/  IADD3.X R46, R46, UR5, R43, P4, P5 ;  /* 0x000000052e2e7c10 */ /* 0x000fe2000a7ea42b */
[----:B------:R-:W-:Y:S01]  /*1f40*/  FADD R13, R13, R32 ;  /* 0x000000200d0d7221 */ /* 0x000fe20000000000 */
[----:B------:R-:W-:Y:S01]  /*1f50*/  FSETP.NEU.AND P1, PT, R14, RZ, PT ;  /* 0x000000ff0e00720b */ /* 0x000fe20003f2d000 */
[----:B------:R-:W0:Y:S01]  /*1f60*/  LDS.128 R8, [R38] ;  /* 0x0000000026087984 */ /* 0x000e220000000c00 */
[----:B------:R-:W-:Y:S01]  /*1f70*/  LEA R31, R16, R29, 0x1 ;  /* 0x0000001d101f7211 */ /* 0x000fe200078e08ff */
[----:B------:R-:W-:Y:S01]  /*1f80*/  ULDC UR4, c[0x0][0x27c] ;  /* 0x00009f0000047ab9 */ /* 0x000fe20000000800 */
[----:B------:R-:W-:Y:S01]  /*1f90*/  BAR.SYNC.DEFER_BLOCKING 0x0 ;  /* 0x0000000000007b1d */ /* 0x000fe20000010000 */
[----:B------:R-:W-:-:S02]  /*1fa0*/  LEA R48, P4, R47, R42, 0x1 ;  /* 0x0000002a2f307211 */ /* 0x000fc400078808ff */
[----:B------:R-:W-:Y:S01]  /*1fb0*/  IMAD R33, R16, 0x2, R31 ;  /* 0x0000000210217824 */ /* 0x000fe200078e021f */
[-C--:B------:R-:W-:Y:S01]  /*1fc0*/  LEA R18, P5, R19, R42.reuse, 0x1 ;  /* 0x0000002a13127211 */ /* 0x080fe200078a08ff */
[----:B------:R-:W-:Y:S01]  /*1fd0*/  @P3 IMAD.MOV.U32 R41, RZ, RZ, 0x7f800000 ;  /* 0x7f800000ff293424 */ /* 0x000fe200078e00ff */
[----:B------:R-:W-:Y:S01]  /*1fe0*/  FSETP.NEU.AND P2, PT, R22, RZ, PT ;  /* 0x000000ff1600720b */ /* 0x000fe20003f4d000 */
[----:B------:R-:W-:Y:S01]  /*1ff0*/  UIMAD UR4, UR15, UR4, URZ ;  /* 0x000000040f0472a4 */ /* 0x000fe2000f8e023f */
[----:B------:R-:W-:Y:S01]  /*2000*/  LEA R35, R16, R33, 0x1 ;  /* 0x0000002110237211 */ /* 0x000fe200078e08ff */
[----:B------:R-:W-:Y:S01]  /*2010*/  @P3 FFMA.FTZ R13, R14, R41, +INF ;  /* 0x7f8000000e0d3423 */ /* 0x000fe20000010029 */
[----:B------:R-:W-:Y:S01]  /*2020*/  LEA R14, P3, R15, R42, 0x1 ;  /* 0x0000002a0f0e7211 */ /* 0x000fe200078608ff */
[----:B------:R-:W-:Y:S01]  /*2030*/  USHF.L.U32 UR6, UR4, 0x2, URZ ;  /* 0x0000000204067899 */ /* 0x000fe2000800063f */
[-C--:B------:R-:W-:Y:S01]  /*2040*/  LEA.HI.X.SX32 R49, R47, R46.reuse, 0x1, P4 ;  /* 0x0000002e2f317211 */ /* 0x080fe200020f0eff */
[C---:B------:R-:W-:Y:S01]  /*2050*/  IMAD R37, R16.reuse, 0x2, R35 ;  /* 0x0000000210257824 */ /* 0x040fe200078e0223 */
[----:B------:R-:W-:Y:S01]  /*2060*/  LEA.HI.X.SX32 R15, R15, R46, 0x1, P3 ;  /* 0x0000002e0f0f7211 */ /* 0x000fe200018f0eff */
[----:B------:R-:W-:Y:S01]  /*2070*/  UIMAD.WIDE UR4, UR4, 0x4, URZ ;  /* 0x00000004040478a5 */ /* 0x000fe2000f8e023f */
[-C--:B------:R-:W-:Y:S01]  /*2080*/  LEA R20, P4, R21, R42.reuse, 0x1 ;  /* 0x0000002a15147211 */ /* 0x080fe200078808ff */
[----:B------:R-:W-:Y:S01]  /*2090*/  IMAD R39, R16, 0x2, R37 ;  /* 0x0000000210277824 */ /* 0x000fe200078e0225 */
[----:B------:R-:W-:-:S02]  /*20a0*/  LEA R22, P3, R23, R42, 0x1 ;  /* 0x0000002a17167211 */ /* 0x000fc400078608ff */
[----:B------:R-:W-:Y:S02]  /*20b0*/  LEA.HI.X.SX32 R19, R19, R46, 0x1, P5 ;  /* 0x0000002e13137211 */ /* 0x000fe400028f0eff */
[C---:B------:R-:W-:Y:S02]  /*20c0*/  LEA R41, R16.reuse, R39, 0x1 ;  /* 0x0000002710297211 */ /* 0x040fe400078e08ff */
[----:B------:R-:W-:Y:S01]  /*20d0*/  LEA R26, P5, R27, R42, 0x1 ;  /* 0x0000002a1b1a7211 */ /* 0x000fe200078a08ff */
[----:B------:R1:W-:Y:S01]  /*20e0*/  STSM.16.M88.4 [R24], R4 ;  /* 0x0000000418007844 */ /* 0x0003e20000000200 */
[----:B------:R-:W-:Y:S01]  /*20f0*/  LEA.HI.X.SX32 R21, R21, R46, 0x1, P4 ;  /* 0x0000002e15157211 */ /* 0x000fe200020f0eff */
[----:B------:R-:W-:Y:S01]  /*2100*/  IMAD R43, R16, 0x2, R41 ;  /* 0x00000002102b7824 */ /* 0x000fe200078e0229 */
[----:B------:R-:W-:Y:S01]  /*2110*/  BAR.SYNC.DEFER_BLOCKING 0x0 ;  /* 0x0000000000007b1d */ /* 0x000fe20000010000 */
[----:B------:R-:W-:Y:S02]  /*2120*/  LEA R16, P6, R17, R42, 0x1 ;  /* 0x0000002a11107211 */ /* 0x000fe400078c08ff */
[----:B------:R-:W-:-:S02]  /*2130*/  LEA.HI.X.SX32 R23, R23, R46, 0x1, P3 ;  /* 0x0000002e17177211 */ /* 0x000fc400018f0eff */
[----:B------:R-:W-:Y:S02]  /*2140*/  LEA.HI.X.SX32 R17, R17, R46, 0x1, P6 ;  /* 0x0000002e11117211 */ /* 0x000fe400030f0eff */
[-C--:B------:R-:W-:Y:S02]  /*2150*/  LEA R28, P4, R29, R42.reuse, 0x1 ;  /* 0x0000002a1d1c7211 */ /* 0x080fe400078808ff */
[----:B------:R-:W-:Y:S02]  /*2160*/  LEA R30, P3, R31, R42, 0x1 ;  /* 0x0000002a1f1e7211 */ /* 0x000fe400078608ff */
[----:B------:R-:W-:Y:S02]  /*2170*/  LEA.HI.X.SX32 R27, R27, R46, 0x1, P5 ;  /* 0x0000002e1b1b7211 */ /* 0x000fe400028f0eff */
[-C--:B-1----:R-:W-:Y:S02]  /*2180*/  LEA R24, P6, R25, R42.reuse, 0x1 ;  /* 0x0000002a19187211 */ /* 0x082fe400078c08ff */
[----:B------:R-:W-:-:S02]  /*2190*/  LEA R34, P5, R35, R42, 0x1 ;  /* 0x0000002a23227211 */ /* 0x000fc400078a08ff */
[----:B------:R-:W-:Y:S02]  /*21a0*/  LEA.HI.X.SX32 R25, R25, R46, 0x1, P6 ;  /* 0x0000002e19197211 */ /* 0x000fe400030f0eff */
[----:B------:R-:W-:Y:S02]  /*21b0*/  LEA R32, P6, R33, R42, 0x1 ;  /* 0x0000002a21207211 */ /* 0x000fe400078c08ff */
[-C--:B------:R-:W-:Y:S02]  /*21c0*/  LEA.HI.X.SX32 R29, R29, R46.reuse, 0x1, P4 ;  /* 0x0000002e1d1d7211 */ /* 0x080fe400020f0eff */
[-C--:B------:R-:W-:Y:S01]  /*21d0*/  LEA.HI.X.SX32 R31, R31, R46.reuse, 0x1, P3 ;  /* 0x0000002e1f1f7211 */ /* 0x080fe200018f0eff */
[----:B------:R1:W2:Y:S01]  /*21e0*/  LDS.128 R4, [R38] ;  /* 0x0000000026047984 */ /* 0x0002a20000000c00 */
[----:B------:R-:W-:Y:S02]  /*21f0*/  LEA.HI.X.SX32 R33, R33, R46, 0x1, P6 ;  /* 0x0000002e21217211 */ /* 0x000fe400030f0eff */
[-C--:B------:R-:W-:Y:S01]  /*2200*/  LEA R36, P4, R37, R42.reuse, 0x1 ;  /* 0x0000002a25247211 */ /* 0x080fe200078808ff */
[----:B0-----:R-:W-:Y:S01]  /*2210*/  STG.E.U16 desc[UR16][R48.64], R8 ;  /* 0x0000000830007986 */ /* 0x001fe2000c101510 */
[----:B------:R-:W-:-:S02]  /*2220*/  LEA R40, P6, R41, R42, 0x1 ;  /* 0x0000002a29287211 */ /* 0x000fc400078c08ff */
[----:B------:R-:W-:Y:S01]  /*2230*/  LEA.HI.X.SX32 R35, R35, R46, 0x1, P5 ;  /* 0x0000002e23237211 */ /* 0x000fe200028f0eff */
[----:B------:R0:W-:Y:S01]  /*2240*/  STG.E.U16 desc[UR16][R14.64], R9 ;  /* 0x000000090e007986 */ /* 0x0001e2000c101510 */
[-C--:B-1----:R-:W-:Y:S02]  /*2250*/  LEA R38, P3, R39, R42.reuse, 0x1 ;  /* 0x0000002a27267211 */ /* 0x082fe400078608ff */
[----:B------:R-:W-:Y:S01]  /*2260*/  LEA R42, P5, R43, R42, 0x1 ;  /* 0x0000002a2b2a7211 */ /* 0x000fe200078a08ff */
[----:B------:R1:W-:Y:S01]  /*2270*/  STG.E.U16 desc[UR16][R16.64], R10 ;  /* 0x0000000a10007986 */ /* 0x0003e2000c101510 */
[-C--:B------:R-:W-:Y:S02]  /*2280*/  LEA.HI.X.SX32 R37, R37, R46.reuse, 0x1, P4 ;  /* 0x0000002e25257211 */ /* 0x080fe400020f0eff */
[-C--:B------:R-:W-:Y:S01]  /*2290*/  LEA.HI.X.SX32 R39, R39, R46.reuse, 0x1, P3 ;  /* 0x0000002e27277211 */ /* 0x080fe200018f0eff */
[----:B------:R3:W-:Y:S01]  /*22a0*/  STG.E.U16 desc[UR16][R18.64], R11 ;  /* 0x0000000b12007986 */ /* 0x0007e2000c101510 */
[----:B------:R-:W-:-:S02]  /*22b0*/  LEA.HI.X.SX32 R41, R41, R46, 0x1, P6 ;  /* 0x0000002e29297211 */ /* 0x000fc400030f0eff */
[----:B------:R-:W-:Y:S02]  /*22c0*/  LEA.HI.X.SX32 R43, R43, R46, 0x1, P5 ;  /* 0x0000002e2b2b7211 */ /* 0x000fe400028f0eff */
[----:B0-----:R-:W-:Y:S02]  /*22d0*/  PRMT R15, R8, 0x7632, R15 ;  /* 0x00007632080f7816 */ /* 0x001fe4000000000f */
[----:B------:R-:W-:Y:S02]  /*22e0*/  PRMT R46, R10, 0x7632, R46 ;  /* 0x000076320a2e7816 */ /* 0x000fe4000000002e */
[----:B-1----:R-:W-:Y:S01]  /*22f0*/  PRMT R17, R9, 0x7632, R17 ;  /* 0x0000763209117816 */ /* 0x002fe20000000011 */
[----:B------:R0:W-:Y:S01]  /*2300*/  STG.E.U16 desc[UR16][R20.64], R15 ;  /* 0x0000000f14007986 */ /* 0x0001e2000c101510 */
[----:B------:R-:W-:Y:S01]  /*2310*/  PRMT R47, R11, 0x7632, R47 ;  /* 0x000076320b2f7816 */ /* 0x000fe2000000002f */
[----:B------:R-:W1:Y:S01]  /*2320*/  LDC.64 R8, c[0x0][0x230] ;  /* 0x00008c00ff087b82 */ /* 0x000e620000000a00 */
[----:B------:R-:W-:Y:S01]  /*2330*/  FSEL R45, R45, -INF , P2 ;  /* 0xff8000002d2d7808 */ /* 0x000fe20001000000 */
[----:B------:R-:W-:Y:S04]  /*2340*/  STG.E.U16 desc[UR16][R22.64], R17 ;  /* 0x0000001116007986 */ /* 0x000fe8000c101510 */
[----:B------:R-:W-:Y:S01]  /*2350*/  STG.E.U16 desc[UR16][R24.64], R46 ;  /* 0x0000002e18007986 */ /* 0x000fe2000c101510 */
[----:B------:R-:W-:-:S03]  /*2360*/  FFMA R12, R45, 0.69314718246459960938, R12 ;  /* 0x3f3172182d0c7823 */ /* 0x000fc6000000000c */
[----:B------:R-:W-:Y:S01]  /*2370*/  STG.E.U16 desc[UR16][R26.64], R47 ;  /* 0x0000002f1a007986 */ /* 0x000fe2000c101510 */
[----:B--2---:R-:W-:-:S03]  /*2380*/  PRMT R10, R4, 0x7632, R10 ;  /* 0x00007632040a7816 */ /* 0x004fc6000000000a */
[----:B------:R2:W-:Y:S01]  /*2390*/  STG.E.U16 desc[UR16][R28.64], R4 ;  /* 0x000000041c007986 */ /* 0x0005e2000c101510 */
[----:B---3--:R-:W-:Y:S02]  /*23a0*/  PRMT R19, R5, 0x7632, R19 ;  /* 0x0000763205137816 */ /* 0x008fe40000000013 */
[----:B------:R-:W-:Y:S01]  /*23b0*/  PRMT R11, R6, 0x7632, R11 ;  /* 0x00007632060b7816 */ /* 0x000fe2000000000b */
[----:B------:R3:W-:Y:S01]  /*23c0*/  STG.E.U16 desc[UR16][R30.64], R5 ;  /* 0x000000051e007986 */ /* 0x0007e2000c101510 */
[----:B0-----:R-:W-:-:S03]  /*23d0*/  PRMT R21, R7, 0x7632, R21 ;  /* 0x0000763207157816 */ /* 0x001fc60000000015 */
[----:B------:R3:W-:Y:S04]  /*23e0*/  STG.E.U16 desc[UR16][R32.64], R6 ;  /* 0x0000000620007986 */ /* 0x0007e8000c101510 */
[----:B------:R3:W-:Y:S01]  /*23f0*/  STG.E.U16 desc[UR16][R34.64], R7 ;  /* 0x0000000722007986 */ /* 0x0007e2000c101510 */
[----:B--2---:R-:W-:-:S03]  /*2400*/  FSEL R4, R13, -INF , P1 ;  /* 0xff8000000d047808 */ /* 0x004fc60000800000 */
[----:B------:R3:W-:Y:S02]  /*2410*/  STG.E.U16 desc[UR16][R36.64], R10 ;  /* 0x0000000a24007986 */ /* 0x0007e4000c101510 */
[----:B------:R-:W-:Y:S01]  /*2420*/  FFMA R13, R4, 0.69314718246459960938, R3 ;  /* 0x3f317218040d7823 */ /* 0x000fe20000000003 */
[----:B------:R-:W-:Y:S01]  /*2430*/  LOP3.LUT R4, R0, 0x3f8, RZ, 0xc0, !PT ;  /* 0x000003f800047812 */ /* 0x000fe200078ec0ff */
[----:B------:R3:W-:Y:S01]  /*2440*/  STG.E.U16 desc[UR16][R38.64], R19 ;  /* 0x0000001326007986 */ /* 0x0007e2000c101510 */
[C---:B------:R-:W-:Y:S02]  /*2450*/  IMAD.SHL.U32 R3, R2.reuse, 0x4, RZ ;  /* 0x0000000402037824 */ /* 0x040fe400078e00ff */
[----:B------:R-:W-:Y:S01]  /*2460*/  IMAD.HI R0, R2, 0x4, RZ ;  /* 0x0000000402007827 */ /* 0x000fe200078e02ff */
[----:B------:R3:W-:Y:S02]  /*2470*/  STG.E.U16 desc[UR16][R40.64], R11 ;  /* 0x0000000b28007986 */ /* 0x0007e4000c101510 */
[----:B-1----:R-:W-:-:S02]  /*2480*/  IADD3 R2, P1, P2, R3, UR6, R8 ;  /* 0x0000000603027c10 */ /* 0x002fc4000fa3e008 */
[----:B------:R3:W-:Y:S02]  /*2490*/  STG.E.U16 desc[UR16][R42.64], R21 ;  /* 0x000000152a007986 */ /* 0x0007e4000c101510 */
[----:B------:R-:W-:Y:S01]  /*24a0*/  IADD3.X R3, R0, UR5, R9, P1, P2 ;  /* 0x0000000500037c10 */ /* 0x000fe20008fe4409 */
[----:B------:R-:W-:Y:S06]  /*24b0*/  BAR.SYNC.DEFER_BLOCKING 0x0 ;  /* 0x0000000000007b1d */ /* 0x000fec0000010000 */
[----:B------:R3:W-:Y:S02]  /*24c0*/  STS.64 [R4+UR14], R12 ;  /* 0x0000000c04007988 */ /* 0x0007e40008000a0e */
[----:B------:R-:W-:Y:S06]  /*24d0*/  BAR.SYNC.DEFER_BLOCKING 0x0 ;  /* 0x0000000000007b1d */ /* 0x000fec0000010000 */
[----:B------:R-:W-:Y:S05]  /*24e0*/  @P0 EXIT ;  /* 0x000000000000094d */ /* 0x000fea0003800000 */
[----:B---3--:R-:W0:Y:S04]  /*24f0*/  LDS R5, [R44] ;  /* 0x000000002c057984 */ /* 0x008e280000000800 */
[----:B0-----:R-:W-:Y:S01]  /*2500*/  STG.E desc[UR16][R2.64], R5 ;  /* 0x0000000502007986 */ /* 0x001fe2000c101910 */
[----:B------:R-:W-:Y:S05]  /*2510*/  EXIT ;  /* 0x000000000000794d */ /* 0x000fea0003800000 */
.L_x_2:
[----:B------:R-:W-:-:S00]  /*2520*/  BRA `(.L_x_2) ;  /* 0xfffffffc00fc7947 */ /* 0x000fc0000383ffff */
[----:B------:R-:W-:-:S00]  /*2530*/  NOP ;  /* 0x0000000000007918 */ /* 0x000fc00000000000 */
        /* <DEDUP_REMOVED lines=12> */
.L_x_3:


//--------------------- .nv.global.init           --------------------------
	.section	.nv.global.init,"aw",@progbits
.nv.global.init:
	.type		_$_str,@object
	.size		_$_str,(.L_0 - _$_str)
_$_str:
        /*0000*/ 	.byte	0x5f, 0x5f, 0x43, 0x55, 0x44, 0x41, 0x5f, 0x46, 0x54, 0x5a, 0x00
.L_0:


//--------------------- .nv.shared.attn_fwd       --------------------------
	.section	.nv.shared.attn_fwd,"aw",@nobits
	.sectionflags	@""
	.align	16
	.zero		1024


//--------------------- .nv.shared.reserved.0     --------------------------
	.section	.nv.shared.reserved.0,"aw",@nobits
	.weak		__nv_reservedSMEM_offset_0_alias
	.size		__nv_reservedSMEM_offset_0_alias, 0, 0
	.other		__nv_reservedSMEM_offset_0_alias,@"STO_CUDA_RESERVED_SHARED STV_DEFAULT"
__nv_reservedSMEM_offset_0_alias:
	.zero		0


//--------------------- .nv.constant0.attn_fwd    --------------------------
	.section	.nv.constant0.attn_fwd,"a",@progbits
	.sectionflags	@""
	.align	4
.nv.constant0.attn_fwd:
	.zero		664


//--------------------- SYMBOLS --------------------------

	.type		.nv.reservedSmem.offset0,@object
	.size		.nv.reservedSmem.offset0,0x4
